	.headerflags	@"EF_CUDA_TEXMODE_UNIFIED EF_CUDA_64BIT_ADDRESS EF_CUDA_SM86 EF_CUDA_VIRTUAL_SM(EF_CUDA_SM86)"
	.elftype	@"ET_EXEC"


//--------------------- .nv.info                  --------------------------
	.section	.nv.info,"",@"SHT_CUDA_INFO"
	.align	4


	//----- nvinfo : EIATTR_REGCOUNT
	.align		4
        /*0000*/ 	.byte	0x04, 0x2f
        /*0002*/ 	.short	(.L_1 - .L_0)
	.align		4
.L_0:
        /*0004*/ 	.word	index@(triton_mm)
        /*0008*/ 	.word	0x000000ff


	//----- nvinfo : EIATTR_MIN_STACK_SIZE
	.align		4
.L_1:
        /*000c*/ 	.byte	0x04, 0x12
        /*000e*/ 	.short	(.L_3 - .L_2)
	.align		4
.L_2:
        /*0010*/ 	.word	index@(triton_mm)
        /*0014*/ 	.word	0x00000000


	//----- nvinfo : EIATTR_FRAME_SIZE
	.align		4
.L_3:
        /*0018*/ 	.byte	0x04, 0x11
        /*001a*/ 	.short	(.L_5 - .L_4)
	.align		4
.L_4:
        /*001c*/ 	.word	index@(triton_mm)
        /*0020*/ 	.word	0x00000000


	//----- nvinfo : EIATTR_MIN_STACK_SIZE
	.align		4
.L_5:
        /*0024*/ 	.byte	0x04, 0x12
        /*0026*/ 	.short	(.L_7 - .L_6)
	.align		4
.L_6:
        /*0028*/ 	.word	index@(triton_mm)
        /*002c*/ 	.word	0x00000000
.L_7:


//--------------------- .nv.info.triton_mm        --------------------------
	.section	.nv.info.triton_mm,"",@"SHT_CUDA_INFO"
	.sectionflags	@""
	.align	4


	//----- nvinfo : EIATTR_CUDA_API_VERSION
	.align		4
        /*0000*/ 	.byte	0x04, 0x37
        /*0002*/ 	.short	(.L_9 - .L_8)
.L_8:
        /*0004*/ 	.word	0x0000007c


	//----- nvinfo : EIATTR_SW2861232_WAR
	.align		4
.L_9:
        /*0008*/ 	.byte	0x01, 0x35
	.zero		2


	//----- nvinfo : EIATTR_PARAM_CBANK
	.align		4
        /*000c*/ 	.byte	0x04, 0x0a
        /*000e*/ 	.short	(.L_11 - .L_10)
	.align		4
.L_10:
        /*0010*/ 	.word	index@(.nv.constant0.triton_mm)
        /*0014*/ 	.short	0x0160
        /*0016*/ 	.short	0x0020


	//----- nvinfo : EIATTR_CBANK_PARAM_SIZE
	.align		4
.L_11:
        /*0018*/ 	.byte	0x03, 0x19
        /*001a*/ 	.short	0x0020


	//----- nvinfo : EIATTR_KPARAM_INFO
	.align		4
        /*001c*/ 	.byte	0x04, 0x17
        /*001e*/ 	.short	(.L_13 - .L_12)
.L_12:
        /*0020*/ 	.word	0x00000000
        /*0024*/ 	.short	0x0003
        /*0026*/ 	.short	0x0018
        /*0028*/ 	.byte	0x00, 0xf4, 0x21, 0x00


	//----- nvinfo : EIATTR_KPARAM_INFO
	.align		4
.L_13:
        /*002c*/ 	.byte	0x04, 0x17
        /*002e*/ 	.short	(.L_15 - .L_14)
.L_14:
        /*0030*/ 	.word	0x00000000
        /*0034*/ 	.short	0x0002
        /*0036*/ 	.short	0x0010
        /*0038*/ 	.byte	0x00, 0xf4, 0x21, 0x00


	//----- nvinfo : EIATTR_KPARAM_INFO
	.align		4
.L_15:
        /*003c*/ 	.byte	0x04, 0x17
        /*003e*/ 	.short	(.L_17 - .L_16)
.L_16:
        /*0040*/ 	.word	0x00000000
        /*0044*/ 	.short	0x0001
        /*0046*/ 	.short	0x0008
        /*0048*/ 	.byte	0x00, 0xf4, 0x21, 0x00


	//----- nvinfo : EIATTR_KPARAM_INFO
	.align		4
.L_17:
        /*004c*/ 	.byte	0x04, 0x17
        /*004e*/ 	.short	(.L_19 - .L_18)
.L_18:
        /*0050*/ 	.word	0x00000000
        /*0054*/ 	.short	0x0000
        /*0056*/ 	.short	0x0000
        /*0058*/ 	.byte	0x00, 0xf4, 0x21, 0x00


	//----- nvinfo : EIATTR_MAXREG_COUNT
	.align		4
.L_19:
        /*005c*/ 	.byte	0x03, 0x1b
        /*005e*/ 	.short	0x00ff


	//----- nvinfo : EIATTR_EXIT_INSTR_OFFSETS
	.align		4
        /*0060*/ 	.byte	0x04, 0x1c
        /*0062*/ 	.short	(.L_21 - .L_20)


	//   ....[0]....
.L_20:
        /*0064*/ 	.word	0x00003a60


	//   ....[1]....
        /*0068*/ 	.word	0x00003ab0


	//----- nvinfo : EIATTR_REQNTID
	.align		4
.L_21:
        /*006c*/ 	.byte	0x04, 0x10
        /*006e*/ 	.short	(.L_23 - .L_22)
.L_22:
        /*0070*/ 	.word	0x00000100
        /*0074*/ 	.word	0x00000001
        /*0078*/ 	.word	0x00000001
.L_23:


//--------------------- .nv.callgraph             --------------------------
	.section	.nv.callgraph,"",@"SHT_CUDA_CALLGRAPH"
	.align	4
	.sectionentsize	8
	.align		4
        /*0000*/ 	.word	0x00000000
	.align		4
        /*0004*/ 	.word	0xffffffff
	.align		4
        /*0008*/ 	.word	0x00000000
	.align		4
        /*000c*/ 	.word	0xfffffffe
	.align		4
        /*0010*/ 	.word	0x00000000
	.align		4
        /*0014*/ 	.word	0xfffffffd
	.align		4
        /*0018*/ 	.word	0x00000000
	.align		4
        /*001c*/ 	.word	0xfffffffc


//--------------------- .nv.rel.action            --------------------------
	.section	.nv.rel.action,"",@"SHT_CUDA_RELOCINFO"
	.align	8
	.sectionentsize	8
        /*0000*/ 	.byte	0x73, 0x00, 0x00, 0x00, 0x00, 0x00, 0x00, 0x00, 0x00, 0x00, 0x00, 0x11, 0x25, 0x00, 0x05, 0x36


//--------------------- .nv.constant0.triton_mm   --------------------------
	.section	.nv.constant0.triton_mm,"a",@progbits
	.sectionflags	@""
	.align	4
.nv.constant0.triton_mm:
	.zero		384


//--------------------- .text.triton_mm           --------------------------
	.section	.text.triton_mm,"ax",@progbits
	.sectionflags	@"SHF_BARRIERS=1"
	.sectioninfo	@"SHI_REGISTERS=255"
	.align	128
        .global         triton_mm
        .type           triton_mm,@function
        .size           triton_mm,(.L_x_2 - triton_mm)
        .other          triton_mm,@"STO_CUDA_ENTRY STV_DEFAULT"
triton_mm:
.text.triton_mm:
[----:B------:R-:W-:Y:S02]  /*0000*/  IMAD.MOV.U32 R1, RZ, RZ, c[0x0][0x28] ;  /* 0x00000a00ff017624 */ /* 0x000fe400078e00ff */
[----:B------:R-:W1:Y:S01]  /*0010*/  S2UR UR14, SR_CTAID.X ;  /* 0x00000000000e79c3 */ /* 0x000e620000002500 */
[----:B------:R-:W2:Y:S01]  /*0020*/  S2R R4, SR_CTAID.X ;  /* 0x0000000000047919 */ /* 0x000ea20000002500 */
[----:B------:R-:W-:Y:S01]  /*0030*/  CS2R R116, SRZ ;  /* 0x0000000000747805 */ /* 0x000fe2000001ff00 */
[----:B------:R-:W-:Y:S01]  /*0040*/  CS2R R118, SRZ ;  /* 0x0000000000767805 */ /* 0x000fe2000001ff00 */
[----:B------:R-:W-:Y:S01]  /*0050*/  CS2R R120, SRZ ;  /* 0x0000000000787805 */ /* 0x000fe2000001ff00 */
[----:B------:R-:W3:Y:S01]  /*0060*/  S2R R213, SR_TID.X ;  /* 0x0000000000d57919 */ /* 0x000ee20000002100 */
[----:B------:R-:W-:Y:S01]  /*0070*/  CS2R R122, SRZ ;  /* 0x00000000007a7805 */ /* 0x000fe2000001ff00 */
        /* <DEDUP_REMOVED lines=17> */
[----:B-1----:R-:W-:Y:S01]  /*0190*/  UIMAD.WIDE UR4, UR14, 0x2aaaaaab, URZ ;  /* 0x2aaaaaab0e0478a5 */ /* 0x002fe2000f8e023f */
[----:B--2---:R-:W-:Y:S01]  /*01a0*/  IABS R4, R4 ;  /* 0x0000000400047213 */ /* 0x004fe20000000000 */
[----:B------:R-:W-:Y:S01]  /*01b0*/  CS2R R94, SRZ ;  /* 0x00000000005e7805 */ /* 0x000fe2000001ff00 */
[----:B------:R-:W-:Y:S01]  /*01c0*/  CS2R R88, SRZ ;  /* 0x0000000000587805 */ /* 0x000fe2000001ff00 */
[----:B------:R-:W-:Y:S01]  /*01d0*/  USHF.R.U32.HI UR4, URZ, 0x1f, UR5 ;  /* 0x0000001f3f047899 */ /* 0x000fe20008011605 */
[----:B------:R1:W2:Y:S01]  /*01e0*/  R2UR UR11, R4 ;  /* 0x00000000040b73c2 */ /* 0x0002a200000e0000 */
[----:B---3--:R-:W-:Y:S01]  /*01f0*/  IMAD.SHL.U32 R37, R213, 0x10, RZ ;  /* 0x00000010d5257824 */ /* 0x008fe200078e00ff */
[----:B------:R-:W-:Y:S01]  /*0200*/  CS2R R90, SRZ ;  /* 0x00000000005a7805 */ /* 0x000fe2000001ff00 */
[----:B------:R-:W-:Y:S01]  /*0210*/  ULEA.HI.SX32 UR8, UR5, UR4, 0x19 ;  /* 0x0000000405087291 */ /* 0x000fe2000f8fca3f */
[----:B------:R-:W-:Y:S01]  /*0220*/  CS2R R84, SRZ ;  /* 0x0000000000547805 */ /* 0x000fe2000001ff00 */
[----:B------:R-:W-:Y:S01]  /*0230*/  CS2R R86, SRZ ;  /* 0x0000000000567805 */ /* 0x000fe2000001ff00 */
[----:B------:R-:W-:Y:S01]  /*0240*/  UMOV UR4, 0xfffffff8 ;  /* 0xfffffff800047882 */ /* 0x000fe20000000000 */
[----:B------:R-:W-:Y:S01]  /*0250*/  LOP3.LUT R219, R37, 0x70, RZ, 0xc0, !PT ;  /* 0x0000007025db7812 */ /* 0x000fe200078ec0ff */
[----:B------:R-:W-:Y:S01]  /*0260*/  UIMAD UR4, UR8, UR4, 0x11 ;  /* 0x00000011080474a4 */ /* 0x000fe2000f8e0204 */
[--C-:B-1----:R-:W-:Y:S01]  /*0270*/  SHF.R.U32.HI R4, RZ, 0x2, R213.reuse ;  /* 0x00000002ff047819 */ /* 0x102fe200000116d5 */
[----:B------:R-:W-:Y:S01]  /*0280*/  UIMAD UR10, UR8, -0x300, UR14 ;  /* 0xfffffd00080a78a4 */ /* 0x000fe2000f8e020e */
[--C-:B------:R-:W-:Y:S01]  /*0290*/  LOP3.LUT R219, R219, 0x10, R213.reuse, 0x78, !PT ;  /* 0x00000010dbdb7812 */ /* 0x100fe200078e78d5 */
[----:B------:R-:W-:Y:S01]  /*02a0*/  UISETP.LT.AND UP0, UPT, UR4, 0x8, UPT ;  /* 0x000000080400788c */ /* 0x000fe2000bf01270 */
[----:B------:R-:W-:Y:S01]  /*02b0*/  CS2R R80, SRZ ;  /* 0x0000000000507805 */ /* 0x000fe2000001ff00 */
[----:B------:R-:W-:Y:S01]  /*02c0*/  CS2R R82, SRZ ;  /* 0x0000000000527805 */ /* 0x000fe2000001ff00 */
[----:B------:R-:W-:Y:S01]  /*02d0*/  CS2R R76, SRZ ;  /* 0x00000000004c7805 */ /* 0x000fe2000001ff00 */
[----:B------:R-:W-:Y:S01]  /*02e0*/  USEL UR9, UR4, 0x8, UP0 ;  /* 0x0000000804097887 */ /* 0x000fe20008000000 */
[----:B------:R-:W-:Y:S01]  /*02f0*/  IMAD.U32 R5, RZ, RZ, UR10 ;  /* 0x0000000aff057e24 */ /* 0x000fe2000f8e00ff */
[----:B------:R-:W-:Y:S01]  /*0300*/  UISETP.GE.AND UP0, UPT, UR14, URZ, UPT ;  /* 0x0000003f0e00728c */ /* 0x000fe2000bf06270 */
[----:B------:R-:W-:Y:S01]  /*0310*/  CS2R R78, SRZ ;  /* 0x00000000004e7805 */ /* 0x000fe2000001ff00 */
[----:B------:R-:W-:Y:S01]  /*0320*/  UMOV UR4, URZ ;  /* 0x0000003f00047c82 */ /* 0x000fe20008000000 */
[----:B------:R-:W-:Y:S01]  /*0330*/  CS2R R68, SRZ ;  /* 0x0000000000447805 */ /* 0x000fe2000001ff00 */
[----:B------:R-:W-:Y:S01]  /*0340*/  IMAD.U32 R3, RZ, RZ, UR9 ;  /* 0x00000009ff037e24 */ /* 0x000fe2000f8e00ff */
[----:B------:R-:W-:Y:S01]  /*0350*/  IABS R5, R5 ;  /* 0x0000000500057213 */ /* 0x000fe20000000000 */
[----:B------:R-:W-:Y:S01]  /*0360*/  ULOP3.LUT UR10, UR10, UR9, URZ, 0x3c, !UPT ;  /* 0x000000090a0a7292 */ /* 0x000fe2000f8e3c3f */
[----:B------:R-:W-:Y:S01]  /*0370*/  CS2R R70, SRZ ;  /* 0x0000000000467805 */ /* 0x000fe2000001ff00 */
[----:B------:R-:W-:Y:S01]  /*0380*/  CS2R R42, SRZ ;  /* 0x00000000002a7805 */ /* 0x000fe2000001ff00 */
[-C--:B------:R-:W-:Y:S01]  /*0390*/  IABS R6, R3.reuse ;  /* 0x0000000300067213 */ /* 0x080fe20000000000 */
[----:B------:R1:W3:Y:S01]  /*03a0*/  R2UR UR13, R5 ;  /* 0x00000000050d73c2 */ /* 0x0002e200000e0000 */
[----:B------:R-:W-:Y:S01]  /*03b0*/  IABS R3, R3 ;  /* 0x0000000300037213 */ /* 0x000fe20000000000 */
[----:B------:R-:W-:Y:S01]  /*03c0*/  CS2R R44, SRZ ;  /* 0x00000000002c7805 */ /* 0x000fe2000001ff00 */
[----:B------:R-:W-:Y:S01]  /*03d0*/  CS2R R46, SRZ ;  /* 0x00000000002e7805 */ /* 0x000fe2000001ff00 */
[----:B------:R-:W-:Y:S01]  /*03e0*/  CS2R R48, SRZ ;  /* 0x0000000000307805 */ /* 0x000fe2000001ff00 */
[----:B------:R-:W-:Y:S01]  /*03f0*/  CS2R R50, SRZ ;  /* 0x0000000000327805 */ /* 0x000fe2000001ff00 */
[----:B------:R-:W-:Y:S01]  /*0400*/  CS2R R52, SRZ ;  /* 0x0000000000347805 */ /* 0x000fe2000001ff00 */
[----:B------:R-:W-:Y:S01]  /*0410*/  CS2R R54, SRZ ;  /* 0x0000000000367805 */ /* 0x000fe2000001ff00 */
[----:B------:R4:W2:Y:S01]  /*0420*/  R2UR UR15, R6 ;  /* 0x00000000060f73c2 */ /* 0x0008a200000e0000 */
[----:B-1----:R-:W-:Y:S01]  /*0430*/  LOP3.LUT R5, R4, 0x10, RZ, 0xc0, !PT ;  /* 0x0000001004057812 */ /* 0x002fe200078ec0ff */
[----:B------:R-:W-:Y:S01]  /*0440*/  CS2R R56, SRZ ;  /* 0x0000000000387805 */ /* 0x000fe2000001ff00 */
[----:B------:R-:W-:Y:S01]  /*0450*/  CS2R R58, SRZ ;  /* 0x00000000003a7805 */ /* 0x000fe2000001ff00 */
[----:B------:R-:W-:Y:S01]  /*0460*/  CS2R R60, SRZ ;  /* 0x00000000003c7805 */ /* 0x000fe2000001ff00 */
[C-C-:B------:R-:W-:Y:S01]  /*0470*/  LOP3.LUT R7, R5.reuse, 0xf, R213.reuse, 0xf8, !PT ;  /* 0x0000000f05077812 */ /* 0x140fe200078ef8d5 */
[----:B------:R-:W-:Y:S01]  /*0480*/  CS2R R62, SRZ ;  /* 0x00000000003e7805 */ /* 0x000fe2000001ff00 */
[----:B------:R-:W-:Y:S01]  /*0490*/  LOP3.LUT R5, R5, 0x8, R213, 0xf8, !PT ;  /* 0x0000000805057812 */ /* 0x000fe200078ef8d5 */
[----:B------:R-:W-:Y:S01]  /*04a0*/  CS2R R64, SRZ ;  /* 0x0000000000407805 */ /* 0x000fe2000001ff00 */
[----:B----4-:R-:W-:Y:S01]  /*04b0*/  LOP3.LUT R6, R37, 0x60, RZ, 0xc0, !PT ;  /* 0x0000006025067812 */ /* 0x010fe200078ec0ff */
[----:B------:R-:W-:Y:S01]  /*04c0*/  CS2R R66, SRZ ;  /* 0x0000000000427805 */ /* 0x000fe2000001ff00 */
[----:B------:R-:W-:Y:S01]  /*04d0*/  LOP3.LUT R8, R5, 0x20, R4, 0xf8, !PT ;  /* 0x0000002005087812 */ /* 0x000fe200078ef804 */
[----:B------:R-:W-:Y:S01]  /*04e0*/  CS2R R160, SRZ ;  /* 0x0000000000a07805 */ /* 0x000fe2000001ff00 */
[----:B------:R-:W-:Y:S01]  /*04f0*/  LOP3.LUT R5, R213, 0x7, RZ, 0xc0, !PT ;  /* 0x00000007d5057812 */ /* 0x000fe200078ec0ff */
[----:B------:R-:W-:Y:S01]  /*0500*/  CS2R R162, SRZ ;  /* 0x0000000000a27805 */ /* 0x000fe2000001ff00 */
[----:B------:R-:W-:Y:S01]  /*0510*/  CS2R R180, SRZ ;  /* 0x0000000000b47805 */ /* 0x000fe2000001ff00 */
[----:B------:R-:W-:Y:S01]  /*0520*/  CS2R R182, SRZ ;  /* 0x0000000000b67805 */ /* 0x000fe2000001ff00 */
[----:B------:R-:W-:Y:S01]  /*0530*/  CS2R R176, SRZ ;  /* 0x0000000000b07805 */ /* 0x000fe2000001ff00 */
[----:B------:R-:W-:Y:S01]  /*0540*/  CS2R R178, SRZ ;  /* 0x0000000000b27805 */ /* 0x000fe2000001ff00 */
[----:B------:R-:W-:Y:S01]  /*0550*/  CS2R R140, SRZ ;  /* 0x00000000008c7805 */ /* 0x000fe2000001ff00 */
[----:B------:R-:W-:Y:S01]  /*0560*/  CS2R R142, SRZ ;  /* 0x00000000008e7805 */ /* 0x000fe2000001ff00 */
[----:B--2---:R-:W1:Y:S08]  /*0570*/  I2F.RP R0, UR15 ;  /* 0x0000000f00007d06 */ /* 0x004e700008209400 */
[----:B-1----:R-:W1:Y:S02]  /*0580*/  MUFU.RCP R0, R0 ;  /* 0x0000000000007308 */ /* 0x002e640000001000 */
[----:B-1----:R-:W-:Y:S01]  /*0590*/  IADD3 R2, R0, 0xffffffe, RZ ;  /* 0x0ffffffe00027810 */ /* 0x002fe20007ffe0ff */
[----:B------:R-:W-:-:S02]  /*05a0*/  IMAD.MOV R0, RZ, RZ, -R3 ;  /* 0x000000ffff007224 */ /* 0x000fc400078e0a03 */
[----:B------:R-:W-:Y:S02]  /*05b0*/  IMAD.SHL.U32 R3, R213, 0x2, RZ ;  /* 0x00000002d5037824 */ /* 0x000fe400078e00ff */
[----:B------:R1:W2:Y:S01]  /*05c0*/  R2UR UR12, R0 ;  /* 0x00000000000c73c2 */ /* 0x0002a200000e0000 */
[----:B------:R-:W4:Y:S02]  /*05d0*/  F2I.FTZ.U32.TRUNC.NTZ R2, R2 ;  /* 0x0000000200027305 */ /* 0x000f24000021f000 */
[----:B------:R-:W-:-:S04]  /*05e0*/  LOP3.LUT R214, R3, 0x30, RZ, 0xc0, !PT ;  /* 0x0000003003d67812 */ /* 0x000fc800078ec0ff */
[----:B------:R-:W-:Y:S02]  /*05f0*/  LOP3.LUT R214, R214, 0x70, R37, 0x78, !PT ;  /* 0x00000070d6d67812 */ /* 0x000fe400078e7825 */
[----:B-1----:R-:W-:-:S04]  /*0600*/  LOP3.LUT R0, R37, 0x30, RZ, 0xc0, !PT ;  /* 0x0000003025007812 */ /* 0x002fc800078ec0ff */
[----:B------:R-:W-:Y:S01]  /*0610*/  LOP3.LUT R0, R0, 0x40, RZ, 0xfc, !PT ;  /* 0x0000004000007812 */ /* 0x000fe200078efcff */
[----:B----4-:R1:W4:Y:S02]  /*0620*/  R2UR UR5, R2 ;  /* 0x00000000020573c2 */ /* 0x01032400000e0000 */
[----:B-1----:R-:W-:-:S04]  /*0630*/  LOP3.LUT R2, R37, 0x40, RZ, 0xc0, !PT ;  /* 0x0000004025027812 */ /* 0x002fc800078ec0ff */
[C---:B------:R-:W-:Y:S02]  /*0640*/  LOP3.LUT R217, R2.reuse, 0x10, R213, 0xf8, !PT ;  /* 0x0000001002d97812 */ /* 0x040fe400078ef8d5 */
[----:B------:R-:W-:Y:S02]  /*0650*/  LOP3.LUT R9, R2, 0x30, R3, 0xf8, !PT ;  /* 0x0000003002097812 */ /* 0x000fe400078ef803 */
[----:B------:R-:W-:Y:S02]  /*0660*/  LOP3.LUT R217, R0, R217, RZ, 0x3c, !PT ;  /* 0x000000d900d97212 */ /* 0x000fe400078e3cff */
[----:B------:R-:W-:Y:S02]  /*0670*/  LOP3.LUT R244, R9, R0, RZ, 0x3c, !PT ;  /* 0x0000000009f47212 */ /* 0x000fe400078e3cff */
[----:B------:R-:W-:Y:S02]  /*0680*/  LOP3.LUT R0, R213, 0x20, RZ, 0xc0, !PT ;  /* 0x00000020d5007812 */ /* 0x000fe400078ec0ff */
[----:B------:R-:W-:Y:S01]  /*0690*/  LOP3.LUT R2, R7, 0x20, R4, 0xf8, !PT ;  /* 0x0000002007027812 */ /* 0x000fe200078ef804 */
[----:B----4-:R-:W-:-:S02]  /*06a0*/  UIADD3 UR6, URZ, -UR5, URZ ;  /* 0x800000053f067290 */ /* 0x010fc4000fffe03f */
[----:B------:R-:W-:Y:S01]  /*06b0*/  IMAD.SHL.U32 R3, R0, 0x2, RZ ;  /* 0x0000000200037824 */ /* 0x000fe200078e00ff */
[----:B------:R-:W-:Y:S01]  /*06c0*/  SHF.R.U32.HI R10, RZ, 0x2, R0 ;  /* 0x00000002ff0a7819 */ /* 0x000fe20000011600 */
[----:B------:R-:W-:Y:S01]  /*06d0*/  IMAD.SHL.U32 R2, R2, 0x80, RZ ;  /* 0x0000008002027824 */ /* 0x000fe200078e00ff */
[----:B------:R-:W-:Y:S01]  /*06e0*/  UIMAD UR6, UR6, UR15, URZ ;  /* 0x0000000f060672a4 */ /* 0x000fe2000f8e023f */
[----:B------:R-:W-:Y:S02]  /*06f0*/  LOP3.LUT R0, R37, 0x10, RZ, 0xc0, !PT ;  /* 0x0000001025007812 */ /* 0x000fe400078ec0ff */
[--C-:B------:R-:W-:Y:S01]  /*0700*/  LOP3.LUT R7, R6, 0x10, R213.reuse, 0xf8, !PT ;  /* 0x0000001006077812 */ /* 0x100fe200078ef8d5 */
[----:B------:R-:W-:Y:S01]  /*0710*/  UIMAD.WIDE.U32 UR4, UR5, UR6, UR4 ;  /* 0x00000006050472a5 */ /* 0x000fe2000f8e0004 */
[----:B------:R-:W-:Y:S02]  /*0720*/  SHF.R.U32.HI R4, RZ, 0x3, R213 ;  /* 0x00000003ff047819 */ /* 0x000fe400000116d5 */
[----:B------:R-:W-:-:S02]  /*0730*/  LOP3.LUT R216, R7, 0x60, R0, 0x1e, !PT ;  /* 0x0000006007d87812 */ /* 0x000fc400078e1e00 */
[----:B------:R-:W-:Y:S02]  /*0740*/  LOP3.LUT R0, R37, 0x20, R0, 0x2e, !PT ;  /* 0x0000002025007812 */ /* 0x000fe400078e2e00 */
[----:B------:R-:W-:Y:S01]  /*0750*/  UMOV UR6, UR5 ;  /* 0x0000000500067c82 */ /* 0x000fe20008000000 */
[----:B------:R-:W-:Y:S01]  /*0760*/  LOP3.LUT R215, R10, 0x40, R5, 0xfe, !PT ;  /* 0x000000400ad77812 */ /* 0x000fe200078efe05 */
[----:B------:R-:W-:Y:S01]  /*0770*/  UIMAD.WIDE.U32 UR4, UR6, UR11, URZ ;  /* 0x0000000b060472a5 */ /* 0x000fe2000f8e003f */
[----:B------:R-:W-:Y:S01]  /*0780*/  LOP3.LUT R0, R0, 0x40, R37, 0xf8, !PT ;  /* 0x0000004000007812 */ /* 0x000fe200078ef825 */
[----:B---3--:R-:W-:Y:S01]  /*0790*/  UIMAD.WIDE.U32 UR6, UR6, UR13, URZ ;  /* 0x0000000d060672a5 */ /* 0x008fe2000f8e003f */
[----:B------:R-:W-:Y:S01]  /*07a0*/  SGXT.U32 R4, R4, 0x5 ;  /* 0x000000050404781a */ /* 0x000fe20000000000 */
[----:B--2---:R-:W-:Y:S01]  /*07b0*/  UIMAD UR5, UR5, UR12, UR11 ;  /* 0x0000000c050572a4 */ /* 0x004fe2000f8e020b */
[----:B------:R-:W-:Y:S01]  /*07c0*/  LOP3.LUT R218, R0, 0x10, R213, 0x78, !PT ;  /* 0x0000001000da7812 */ /* 0x000fe200078e78d5 */
[----:B------:R-:W-:Y:S01]  /*07d0*/  UIMAD UR4, UR7, UR12, UR13 ;  /* 0x0000000c070472a4 */ /* 0x000fe2000f8e020d */
[----:B------:R-:W-:Y:S01]  /*07e0*/  LOP3.LUT R0, R8, 0x40, R5, 0xfe, !PT ;  /* 0x0000004008007812 */ /* 0x000fe200078efe05 */
[----:B------:R-:W-:Y:S01]  /*07f0*/  UISETP.GT.U32.AND UP2, UPT, UR15, UR5, UPT ;  /* 0x000000050f00728c */ /* 0x000fe2000bf44070 */
[----:B------:R-:W-:Y:S01]  /*0800*/  LOP3.LUT R213, R10, 0x7, R213, 0xf8, !PT ;  /* 0x000000070ad57812 */ /* 0x000fe200078ef8d5 */
[----:B------:R-:W-:Y:S01]  /*0810*/  UISETP.GT.U32.AND UP1, UPT, UR15, UR4, UPT ;  /* 0x000000040f00728c */ /* 0x000fe2000bf24070 */
[----:B------:R-:W-:Y:S01]  /*0820*/  LOP3.LUT R3, R214, R3, RZ, 0x3c, !PT ;  /* 0x00000003d6037212 */ /* 0x000fe200078e3cff */
[----:B------:R-:W-:Y:S01]  /*0830*/  IMAD.SHL.U32 R215, R215, 0x80, RZ ;  /* 0x00000080d7d77824 */ /* 0x000fe200078e00ff */
[----:B------:R-:W-:Y:S01]  /*0840*/  LOP3.LUT R252, R2, R219, RZ, 0xfc, !PT ;  /* 0x000000db02fc7212 */ /* 0x000fe200078efcff */
[----:B------:R-:W-:Y:S01]  /*0850*/  IMAD.SHL.U32 R213, R213, 0x80, RZ ;  /* 0x00000080d5d57824 */ /* 0x000fe200078e00ff */
[-C--:B------:R-:W-:Y:S01]  /*0860*/  LOP3.LUT R251, R218, R2.reuse, RZ, 0xfc, !PT ;  /* 0x00000002dafb7212 */ /* 0x080fe200078efcff */
[----:B------:R-:W-:Y:S01]  /*0870*/  IMAD R3, R4, 0x80, R3 ;  /* 0x0000008004037824 */ /* 0x000fe200078e0203 */
[----:B------:R-:W-:Y:S01]  /*0880*/  LOP3.LUT R144, R214, R215, RZ, 0xfc, !PT ;  /* 0x000000d7d6907212 */ /* 0x000fe200078efcff */
[----:B------:R-:W-:Y:S01]  /*0890*/  IMAD.SHL.U32 R0, R0, 0x80, RZ ;  /* 0x0000008000007824 */ /* 0x000fe200078e00ff */
[----:B------:R-:W-:Y:S01]  /*08a0*/  @!UP2 UIADD3 UR5, UR5, -UR15, URZ ;  /* 0x8000000f0505a290 */ /* 0x000fe2000fffe03f */
[----:B------:R-:W-:Y:S01]  /*08b0*/  LOP3.LUT R145, R214, R213, RZ, 0xfc, !PT ;  /* 0x000000d5d6917212 */ /* 0x000fe200078efcff */
[----:B------:R-:W-:Y:S01]  /*08c0*/  @!UP1 UIADD3 UR4, UR4, -UR15, URZ ;  /* 0x8000000f04049290 */ /* 0x000fe2000fffe03f */
[-C--:B------:R-:W-:Y:S01]  /*08d0*/  LOP3.LUT R250, R217, R2.reuse, RZ, 0xfc, !PT ;  /* 0x00000002d9fa7212 */ /* 0x080fe200078efcff */
[----:B------:R-:W-:Y:S01]  /*08e0*/  UISETP.GT.U32.AND UP4, UPT, UR15, UR5, UPT ;  /* 0x000000050f00728c */ /* 0x000fe2000bf84070 */
[----:B------:R-:W-:Y:S01]  /*08f0*/  LOP3.LUT R249, R216, R2, RZ, 0xfc, !PT ;  /* 0x00000002d8f97212 */ /* 0x000fe200078efcff */
[----:B------:R-:W-:Y:S01]  /*0900*/  UISETP.GE.U32.AND UP3, UPT, UR4, UR15, UPT ;  /* 0x0000000f0400728c */ /* 0x000fe2000bf66070 */
[----:B------:R-:W-:Y:S01]  /*0910*/  LOP3.LUT R248, R0, R219, RZ, 0xfc, !PT ;  /* 0x000000db00f87212 */ /* 0x000fe200078efcff */
[----:B------:R-:W-:Y:S01]  /*0920*/  UISETP.GE.AND UP2, UPT, UR10, URZ, UPT ;  /* 0x0000003f0a00728c */ /* 0x000fe2000bf46270 */
[-C--:B------:R-:W-:Y:S01]  /*0930*/  LOP3.LUT R247, R218, R0.reuse, RZ, 0xfc, !PT ;  /* 0x00000000daf77212 */ /* 0x080fe200078efcff */
[----:B------:R-:W-:Y:S01]  /*0940*/  @!UP1 UIADD3 UR7, UR7, 0x1, URZ ;  /* 0x0000000107079890 */ /* 0x000fe2000fffe03f */
[----:B------:R-:W-:Y:S01]  /*0950*/  LOP3.LUT R246, R0, R217, RZ, 0xfc, !PT ;  /* 0x000000d900f67212 */ /* 0x000fe200078efcff */
[----:B------:R-:W-:Y:S01]  /*0960*/  ULOP3.LUT UR4, URZ, UR9, URZ, 0x33, !UPT ;  /* 0x000000093f047292 */ /* 0x000fe2000f8e333f */
[----:B------:R-:W-:Y:S01]  /*0970*/  LOP3.LUT R245, R216, R0, RZ, 0xfc, !PT ;  /* 0x00000000d8f57212 */ /* 0x000fe200078efcff */
[----:B------:R-:W-:-:S02]  /*0980*/  UISETP.NE.AND UP1, UPT, UR9, URZ, UPT ;  /* 0x0000003f0900728c */ /* 0x000fc4000bf25270 */
[----:B------:R-:W-:Y:S02]  /*0990*/  @!UP4 UIADD3 UR5, UR5, -UR15, URZ ;  /* 0x8000000f0505c290 */ /* 0x000fe4000fffe03f */
[----:B------:R-:W-:Y:S02]  /*09a0*/  @UP3 UIADD3 UR7, UR7, 0x1, URZ ;  /* 0x0000000107073890 */ /* 0x000fe4000fffe03f */
[----:B------:R-:W-:Y:S02]  /*09b0*/  @!UP0 UIADD3 UR5, -UR5, URZ, URZ ;  /* 0x0000003f05058290 */ /* 0x000fe4000fffe13f */
[----:B------:R-:W-:Y:S02]  /*09c0*/  @!UP2 UIADD3 UR7, -UR7, URZ, URZ ;  /* 0x0000003f0707a290 */ /* 0x000fe4000fffe13f */
[----:B------:R-:W-:Y:S02]  /*09d0*/  ULDC.64 UR14, c[0x0][0x118] ;  /* 0x00004600000e7ab9 */ /* 0x000fe40000000a00 */
[----:B------:R-:W-:-:S02]  /*09e0*/  USEL UR7, UR4, UR7, !UP1 ;  /* 0x0000000704077287 */ /* 0x000fc4000c800000 */
[----:B------:R-:W-:Y:S02]  /*09f0*/  USEL UR4, UR4, UR5, !UP1 ;  /* 0x0000000504047287 */ /* 0x000fe4000c800000 */
[----:B------:R-:W-:Y:S02]  /*0a00*/  USHF.L.U32 UR11, UR7, 0x7, URZ ;  /* 0x00000007070b7899 */ /* 0x000fe4000800063f */
[----:B------:R-:W-:Y:S02]  /*0a10*/  ULEA UR4, UR8, UR4, 0x3 ;  /* 0x0000000408047291 */ /* 0x000fe4000f8e183f */
[----:B------:R-:W-:Y:S02]  /*0a20*/  UMOV UR9, 0xffffffff ;  /* 0xffffffff00097882 */ /* 0x000fe40000000000 */
[----:B------:R-:W-:Y:S01]  /*0a30*/  USHF.L.U32 UR10, UR4, 0x8, URZ ;  /* 0x00000008040a7899 */ /* 0x000fe2000800063f */
[----:B------:R-:W-:Y:S01]  /*0a40*/  IMAD.U32 R5, RZ, RZ, UR11 ;  /* 0x0000000bff057e24 */ /* 0x000fe2000f8e00ff */
[C---:B------:R-:W-:Y:S01]  /*0a50*/  LOP3.LUT R12, R4.reuse, UR11, RZ, 0xfc, !PT ;  /* 0x0000000b040c7c12 */ /* 0x040fe2000f8efcff */
[----:B------:R-:W-:Y:S01]  /*0a60*/  IMAD.U32 R13, RZ, RZ, UR11 ;  /* 0x0000000bff0d7e24 */ /* 0x000fe2000f8e00ff */
[----:B------:R-:W-:Y:S01]  /*0a70*/  UMOV UR8, 0x1 ;  /* 0x0000000100087882 */ /* 0x000fe20000000000 */
[----:B------:R-:W-:Y:S01]  /*0a80*/  IMAD.U32 R15, RZ, RZ, UR11 ;  /* 0x0000000bff0f7e24 */ /* 0x000fe2000f8e00ff */
[--C-:B------:R-:W-:Y:S01]  /*0a90*/  LOP3.LUT R14, R5, 0x40, R4.reuse, 0xfe, !PT ;  /* 0x00000040050e7812 */ /* 0x100fe200078efe04 */
[----:B------:R-:W-:Y:S01]  /*0aa0*/  IMAD.U32 R7, RZ, RZ, UR10 ;  /* 0x0000000aff077e24 */ /* 0x000fe2000f8e00ff */
[----:B------:R-:W-:Y:S01]  /*0ab0*/  LOP3.LUT R5, R4, UR10, RZ, 0xfc, !PT ;  /* 0x0000000a04057c12 */ /* 0x000fe2000f8efcff */
[----:B------:R-:W-:Y:S01]  /*0ac0*/  IMAD.U32 R9, RZ, RZ, UR10 ;  /* 0x0000000aff097e24 */ /* 0x000fe2000f8e00ff */
[--C-:B------:R-:W-:Y:S01]  /*0ad0*/  LOP3.LUT R13, R13, 0x20, R4.reuse, 0xfe, !PT ;  /* 0x000000200d0d7812 */ /* 0x100fe200078efe04 */
[----:B------:R-:W-:Y:S01]  /*0ae0*/  IMAD.U32 R17, RZ, RZ, UR10 ;  /* 0x0000000aff117e24 */ /* 0x000fe2000f8e00ff */
[--C-:B------:R-:W-:Y:S01]  /*0af0*/  LOP3.LUT R6, R7, 0x20, R4.reuse, 0xfe, !PT ;  /* 0x0000002007067812 */ /* 0x100fe200078efe04 */
[----:B------:R-:W-:Y:S01]  /*0b00*/  IMAD.HI R16, R5, 0x7f807f81, RZ ;  /* 0x7f807f8105107827 */ /* 0x000fe200078e02ff */
[--C-:B------:R-:W-:Y:S01]  /*0b10*/  LOP3.LUT R7, R9, 0x40, R4.reuse, 0xfe, !PT ;  /* 0x0000004009077812 */ /* 0x100fe200078efe04 */
[----:B------:R-:W-:Y:S01]  /*0b20*/  UMOV UR6, URZ ;  /* 0x0000003f00067c82 */ /* 0x000fe20008000000 */
[----:B------:R-:W-:Y:S01]  /*0b30*/  LOP3.LUT R9, R17, 0x80, R4, 0xfe, !PT ;  /* 0x0000008011097812 */ /* 0x000fe200078efe04 */
[----:B------:R-:W-:Y:S01]  /*0b40*/  IMAD.U32 R19, RZ, RZ, UR10 ;  /* 0x0000000aff137e24 */ /* 0x000fe2000f8e00ff */
[----:B------:R-:W-:Y:S01]  /*0b50*/  SHF.R.U32.HI R17, RZ, 0x1f, R16 ;  /* 0x0000001fff117819 */ /* 0x000fe20000011610 */
[----:B------:R-:W-:Y:S01]  /*0b60*/  IMAD.HI R18, R12, 0x2aaaaaab, RZ ;  /* 0x2aaaaaab0c127827 */ /* 0x000fe200078e02ff */
[--C-:B------:R-:W-:Y:S01]  /*0b70*/  LOP3.LUT R15, R15, 0x60, R4.reuse, 0xfe, !PT ;  /* 0x000000600f0f7812 */ /* 0x100fe200078efe04 */
[----:B------:R-:W-:Y:S01]  /*0b80*/  UMOV UR7, URZ ;  /* 0x0000003f00077c82 */ /* 0x000fe20008000000 */
[----:B------:R-:W-:Y:S01]  /*0b90*/  LOP3.LUT R10, R19, 0xa0, R4, 0xfe, !PT ;  /* 0x000000a0130a7812 */ /* 0x000fe200078efe04 */
[----:B------:R-:W-:Y:S01]  /*0ba0*/  IMAD.U32 R11, RZ, RZ, UR10 ;  /* 0x0000000aff0b7e24 */ /* 0x000fe2000f8e00ff */
[----:B------:R-:W-:Y:S01]  /*0bb0*/  SHF.R.U32.HI R19, RZ, 0x1f, R18 ;  /* 0x0000001fff137819 */ /* 0x000fe20000011612 */
[----:B------:R-:W-:Y:S01]  /*0bc0*/  IMAD.U32 R21, RZ, RZ, UR10 ;  /* 0x0000000aff157e24 */ /* 0x000fe2000f8e00ff */
[----:B------:R-:W-:Y:S01]  /*0bd0*/  LEA.HI.SX32 R16, R16, R17, 0x15 ;  /* 0x0000001110107211 */ /* 0x000fe200078faaff */
[----:B------:R-:W-:Y:S01]  /*0be0*/  IMAD.HI R17, R13, 0x2aaaaaab, RZ ;  /* 0x2aaaaaab0d117827 */ /* 0x000fe200078e02ff */
[----:B------:R-:W-:Y:S01]  /*0bf0*/  LEA.HI R19, R18, R19, RZ, 0x15 ;  /* 0x0000001312137211 */ /* 0x000fe200078fa8ff */
[----:B------:R-:W-:Y:S01]  /*0c00*/  UMOV UR4, URZ ;  /* 0x0000003f00047c82 */ /* 0x000fe20008000000 */
[----:B------:R-:W-:Y:S01]  /*0c10*/  LOP3.LUT R8, R11, 0x60, R4, 0xfe, !PT ;  /* 0x000000600b087812 */ /* 0x000fe200078efe04 */
[----:B------:R-:W-:Y:S01]  /*0c20*/  IMAD.U32 R23, RZ, RZ, UR10 ;  /* 0x0000000aff177e24 */ /* 0x000fe2000f8e00ff */
[----:B------:R-:W-:Y:S01]  /*0c30*/  SHF.R.U32.HI R20, RZ, 0x1f, R17 ;  /* 0x0000001fff147819 */ /* 0x000fe20000011611 */
[----:B------:R-:W-:Y:S01]  /*0c40*/  IMAD R36, R19, -0x3000, R12 ;  /* 0xffffd00013247824 */ /* 0x000fe200078e020c */
[--C-:B------:R-:W-:Y:S01]  /*0c50*/  LOP3.LUT R11, R21, 0xc0, R4.reuse, 0xfe, !PT ;  /* 0x000000c0150b7812 */ /* 0x100fe200078efe04 */
[----:B------:R-:W-:Y:S01]  /*0c60*/  IMAD.HI R12, R6, 0x7f807f81, RZ ;  /* 0x7f807f81060c7827 */ /* 0x000fe200078e02ff */
[----:B------:R-:W-:Y:S01]  /*0c70*/  LEA.HI R26, R17, R20, RZ, 0x15 ;  /* 0x00000014111a7211 */ /* 0x000fe200078fa8ff */
[----:B------:R-:W-:Y:S01]  /*0c80*/  UMOV UR5, URZ ;  /* 0x0000003f00057c82 */ /* 0x000fe20008000000 */
[----:B------:R-:W-:Y:S01]  /*0c90*/  LOP3.LUT R4, R23, 0xe0, R4, 0xfe, !PT ;  /* 0x000000e017047812 */ /* 0x000fe200078efe04 */
[----:B------:R-:W-:Y:S01]  /*0ca0*/  IMAD.HI R20, R8, 0x7f807f81, RZ ;  /* 0x7f807f8108147827 */ /* 0x000fe200078e02ff */
[----:B------:R-:W-:-:S03]  /*0cb0*/  SHF.R.U32.HI R17, RZ, 0x1f, R12 ;  /* 0x0000001fff117819 */ /* 0x000fc6000001160c */
[----:B------:R-:W-:Y:S01]  /*0cc0*/  IMAD.HI R21, R14, 0x2aaaaaab, RZ ;  /* 0x2aaaaaab0e157827 */ /* 0x000fe200078e02ff */
[----:B------:R-:W-:-:S03]  /*0cd0*/  LEA.HI.SX32 R17, R12, R17, 0x15 ;  /* 0x000000110c117211 */ /* 0x000fc600078faaff */
[----:B------:R-:W-:Y:S01]  /*0ce0*/  IMAD.HI R18, R7, 0x7f807f81, RZ ;  /* 0x7f807f8107127827 */ /* 0x000fe200078e02ff */
[----:B------:R-:W-:-:S03]  /*0cf0*/  SHF.R.U32.HI R22, RZ, 0x1f, R21 ;  /* 0x0000001fff167819 */ /* 0x000fc60000011615 */
[----:B------:R-:W-:Y:S01]  /*0d00*/  IMAD R16, R16, -0x1010, R5 ;  /* 0xffffeff010107824 */ /* 0x000fe200078e0205 */
[----:B------:R-:W-:Y:S01]  /*0d10*/  SHF.R.U32.HI R5, RZ, 0x1f, R20 ;  /* 0x0000001fff057819 */ /* 0x000fe20000011614 */
[----:B------:R-:W-:Y:S01]  /*0d20*/  IMAD.HI R23, R15, 0x2aaaaaab, RZ ;  /* 0x2aaaaaab0f177827 */ /* 0x000fe200078e02ff */
[----:B------:R-:W-:Y:S02]  /*0d30*/  SHF.R.U32.HI R19, RZ, 0x1f, R18 ;  /* 0x0000001fff137819 */ /* 0x000fe40000011612 */
[----:B------:R-:W-:Y:S01]  /*0d40*/  LEA.HI.SX32 R5, R20, R5, 0x15 ;  /* 0x0000000514057211 */ /* 0x000fe200078faaff */
[----:B------:R-:W-:Y:S01]  /*0d50*/  IMAD.HI R12, R9, 0x7f807f81, RZ ;  /* 0x7f807f81090c7827 */ /* 0x000fe200078e02ff */
[----:B------:R-:W-:Y:S02]  /*0d60*/  LEA.HI R27, R21, R22, RZ, 0x15 ;  /* 0x00000016151b7211 */ /* 0x000fe400078fa8ff */
[----:B------:R-:W-:Y:S01]  /*0d70*/  SHF.R.U32.HI R24, RZ, 0x1f, R23 ;  /* 0x0000001fff187819 */ /* 0x000fe20000011617 */
[----:B------:R-:W-:Y:S01]  /*0d80*/  IMAD.HI R21, R10, 0x7f807f81, RZ ;  /* 0x7f807f810a157827 */ /* 0x000fe200078e02ff */
[----:B------:R-:W-:-:S02]  /*0d90*/  LEA.HI.SX32 R18, R18, R19, 0x15 ;  /* 0x0000001312127211 */ /* 0x000fc400078faaff */
[----:B------:R-:W-:Y:S01]  /*0da0*/  SHF.R.U32.HI R19, RZ, 0x1f, R12 ;  /* 0x0000001fff137819 */ /* 0x000fe2000001160c */
[----:B------:R-:W-:Y:S01]  /*0db0*/  IMAD R5, R5, -0x1010, R8 ;  /* 0xffffeff005057824 */ /* 0x000fe200078e0208 */
[----:B------:R-:W-:Y:S01]  /*0dc0*/  LEA.HI R28, R23, R24, RZ, 0x15 ;  /* 0x00000018171c7211 */ /* 0x000fe200078fa8ff */
[----:B------:R-:W-:Y:S01]  /*0dd0*/  IMAD.HI R22, R11, 0x7f807f81, RZ ;  /* 0x7f807f810b167827 */ /* 0x000fe200078e02ff */
[----:B------:R-:W-:Y:S02]  /*0de0*/  SHF.R.U32.HI R20, RZ, 0x1f, R21 ;  /* 0x0000001fff147819 */ /* 0x000fe40000011615 */
[----:B------:R-:W-:Y:S01]  /*0df0*/  LEA.HI.SX32 R12, R12, R19, 0x15 ;  /* 0x000000130c0c7211 */ /* 0x000fe200078faaff */
[----:B------:R-:W-:Y:S01]  /*0e00*/  IMAD.HI R24, R4, 0x7f807f81, RZ ;  /* 0x7f807f8104187827 */ /* 0x000fe200078e02ff */
[----:B------:R-:W-:Y:S02]  /*0e10*/  SHF.R.U32.HI R23, RZ, 0x1f, R22 ;  /* 0x0000001fff177819 */ /* 0x000fe40000011616 */
[----:B------:R-:W-:Y:S01]  /*0e20*/  LEA.HI.SX32 R21, R21, R20, 0x15 ;  /* 0x0000001415157211 */ /* 0x000fe200078faaff */
[----:B------:R-:W-:Y:S01]  /*0e30*/  IMAD R16, R16, 0xc00, RZ ;  /* 0x00000c0010107824 */ /* 0x000fe200078e02ff */
[----:B------:R-:W-:Y:S01]  /*0e40*/  SHF.R.U32.HI R25, RZ, 0x1f, R24 ;  /* 0x0000001fff197819 */ /* 0x000fe20000011618 */
[----:B------:R-:W-:Y:S01]  /*0e50*/  IMAD R17, R17, -0x1010, R6 ;  /* 0xffffeff011117824 */ /* 0x000fe200078e0206 */
[----:B------:R-:W-:Y:S01]  /*0e60*/  LEA.HI.SX32 R22, R22, R23, 0x15 ;  /* 0x0000001716167211 */ /* 0x000fe200078faaff */
[----:B------:R-:W-:Y:S01]  /*0e70*/  IMAD R8, R5, 0xc00, RZ ;  /* 0x00000c0005087824 */ /* 0x000fe200078e02ff */
[----:B------:R-:W-:Y:S01]  /*0e80*/  LEA.HI.SX32 R25, R24, R25, 0x15 ;  /* 0x0000001918197211 */ /* 0x000fe200078faaff */
[----:B------:R-:W-:Y:S01]  /*0e90*/  IMAD R18, R18, -0x1010, R7 ;  /* 0xffffeff012127824 */ /* 0x000fe200078e0207 */
[--C-:B------:R-:W-:Y:S01]  /*0ea0*/  LOP3.LUT R7, R16, 0x70, R37.reuse, 0xf8, !PT ;  /* 0x0000007010077812 */ /* 0x100fe200078ef825 */
[----:B------:R-:W-:Y:S01]  /*0eb0*/  IMAD R6, R17, 0xc00, RZ ;  /* 0x00000c0011067824 */ /* 0x000fe200078e02ff */
[----:B------:R-:W-:Y:S01]  /*0ec0*/  LOP3.LUT R5, R8, 0x70, R37, 0xf8, !PT ;  /* 0x0000007008057812 */ /* 0x000fe200078ef825 */
[----:B------:R-:W-:Y:S01]  /*0ed0*/  IMAD R12, R12, -0x1010, R9 ;  /* 0xffffeff00c0c7824 */ /* 0x000fe200078e0209 */
[----:B------:R-:W-:Y:S01]  /*0ee0*/  IADD3 R32, P3, R7, c[0x0][0x160], RZ ;  /* 0x0000580007207a10 */ /* 0x000fe20007f7e0ff */
[----:B------:R-:W-:Y:S01]  /*0ef0*/  IMAD R10, R21, -0x1010, R10 ;  /* 0xffffeff0150a7824 */ /* 0x000fe200078e020a */
[----:B------:R-:W-:Y:S01]  /*0f00*/  LOP3.LUT R9, R6, 0x70, R37, 0xf8, !PT ;  /* 0x0000007006097812 */ /* 0x000fe200078ef825 */
[----:B------:R-:W-:Y:S01]  /*0f10*/  IMAD R18, R18, 0xc00, RZ ;  /* 0x00000c0012127824 */ /* 0x000fe200078e02ff */
[----:B------:R-:W-:Y:S01]  /*0f20*/  IADD3 R24, P5, R5, c[0x0][0x160], RZ ;  /* 0x0000580005187a10 */ /* 0x000fe20007fbe0ff */
[----:B------:R-:W-:Y:S01]  /*0f30*/  IMAD R12, R12, 0xc00, RZ ;  /* 0x00000c000c0c7824 */ /* 0x000fe200078e02ff */
[----:B------:R-:W-:Y:S01]  /*0f40*/  LEA.HI.X.SX32 R33, R7, c[0x0][0x164], 0x1, P3 ;  /* 0x0000590007217a11 */ /* 0x000fe200018f0eff */
[----:B------:R-:W-:Y:S01]  /*0f50*/  IMAD R11, R22, -0x1010, R11 ;  /* 0xffffeff0160b7824 */ /* 0x000fe200078e020b */
[----:B------:R-:W-:Y:S01]  /*0f60*/  LOP3.LUT R17, R18, 0x70, R37, 0xf8, !PT ;  /* 0x0000007012117812 */ /* 0x000fe200078ef825 */
[----:B------:R-:W-:Y:S01]  /*0f70*/  IMAD R10, R10, 0xc00, RZ ;  /* 0x00000c000a0a7824 */ /* 0x000fe200078e02ff */
[----:B------:R-:W-:Y:S01]  /*0f80*/  IADD3 R20, P2, R9, c[0x0][0x160], RZ ;  /* 0x0000580009147a10 */ /* 0x000fe20007f5e0ff */
[----:B------:R-:W-:Y:S01]  /*0f90*/  IMAD R4, R25, -0x1010, R4 ;  /* 0xffffeff019047824 */ /* 0x000fe200078e0204 */
[----:B------:R-:W-:Y:S01]  /*0fa0*/  LEA.HI.X.SX32 R25, R5, c[0x0][0x164], 0x1, P5 ;  /* 0x0000590005197a11 */ /* 0x000fe200028f0eff */
[----:B------:R-:W-:Y:S01]  /*0fb0*/  IMAD R13, R26, -0x3000, R13 ;  /* 0xffffd0001a0d7824 */ /* 0x000fe200078e020d */
[--C-:B------:R-:W-:Y:S01]  /*0fc0*/  LOP3.LUT R5, R12, 0x70, R37.reuse, 0xf8, !PT ;  /* 0x000000700c057812 */ /* 0x100fe200078ef825 */
[----:B------:R-:W-:Y:S01]  /*0fd0*/  IMAD R38, R11, 0xc00, RZ ;  /* 0x00000c000b267824 */ /* 0x000fe200078e02ff */
[----:B------:R-:W-:Y:S01]  /*0fe0*/  LOP3.LUT R7, R10, 0x70, R37, 0xf8, !PT ;  /* 0x000000700a077812 */ /* 0x000fe200078ef825 */
[----:B------:R-:W-:Y:S01]  /*0ff0*/  IMAD R14, R27, -0x3000, R14 ;  /* 0xffffd0001b0e7824 */ /* 0x000fe200078e020e */
[----:B------:R-:W-:Y:S01]  /*1000*/  IADD3 R22, P6, R17, c[0x0][0x160], RZ ;  /* 0x0000580011167a10 */ /* 0x000fe20007fde0ff */
[----:B------:R-:W-:Y:S01]  /*1010*/  IMAD R4, R4, 0xc00, RZ ;  /* 0x00000c0004047824 */ /* 0x000fe200078e02ff */
[----:B------:R-:W-:Y:S01]  /*1020*/  LEA.HI.X.SX32 R21, R9, c[0x0][0x164], 0x1, P2 ;  /* 0x0000590009157a11 */ /* 0x000fe200010f0eff */
[----:B------:R-:W-:Y:S01]  /*1030*/  IMAD R15, R28, -0x3000, R15 ;  /* 0xffffd0001c0f7824 */ /* 0x000fe200078e020f */
[----:B------:R1:W-:Y:S01]  /*1040*/  LDGSTS.E.BYPASS.128 [R3], [R32.64] ;  /* 0x0000000020037fae */ /* 0x0003e2000b901c4e */
[----:B------:R-:W-:Y:S01]  /*1050*/  IADD3 R26, P1, R5, c[0x0][0x160], RZ ;  /* 0x00005800051a7a10 */ /* 0x000fe20007f3e0ff */
[----:B------:R-:W-:Y:S01]  /*1060*/  IMAD R36, R36, 0xc00, RZ ;  /* 0x00000c0024247824 */ /* 0x000fe200078e02ff */
[--C-:B------:R-:W-:Y:S01]  /*1070*/  LOP3.LUT R9, R38, 0x70, R37.reuse, 0xf8, !PT ;  /* 0x0000007026097812 */ /* 0x100fe200078ef825 */
[----:B------:R-:W-:Y:S01]  /*1080*/  IMAD R14, R14, 0xc00, RZ ;  /* 0x00000c000e0e7824 */ /* 0x000fe200078e02ff */
[----:B------:R-:W-:Y:S01]  /*1090*/  IADD3 R28, P0, R7, c[0x0][0x160], RZ ;  /* 0x00005800071c7a10 */ /* 0x000fe20007f1e0ff */
[----:B------:R-:W-:Y:S01]  /*10a0*/  IMAD R40, R15, 0xc00, RZ ;  /* 0x00000c000f287824 */ /* 0x000fe200078e02ff */
[----:B------:R-:W-:Y:S01]  /*10b0*/  LEA.HI.X.SX32 R23, R17, c[0x0][0x164], 0x1, P6 ;  /* 0x0000590011177a11 */ /* 0x000fe200030f0eff */
[----:B------:R2:W-:Y:S01]  /*10c0*/  LDGSTS.E.BYPASS.128 [R3+0x1000], [R20.64] ;  /* 0x0100000014037fae */ /* 0x0005e2000b901c4e */
[----:B------:R-:W-:-:S02]  /*10d0*/  LOP3.LUT R11, R4, 0x70, R37, 0xf8, !PT ;  /* 0x00000070040b7812 */ /* 0x000fc400078ef825 */
[----:B------:R-:W-:Y:S01]  /*10e0*/  LEA.HI.X.SX32 R27, R5, c[0x0][0x164], 0x1, P1 ;  /* 0x00005900051b7a11 */ /* 0x000fe200008f0eff */
[----:B------:R3:W-:Y:S01]  /*10f0*/  LDGSTS.E.BYPASS.128 [R3+0x2000], [R22.64] ;  /* 0x0200000016037fae */ /* 0x0007e2000b901c4e */
[----:B-1----:R-:W-:Y:S01]  /*1100*/  LEA.HI.X.SX32 R33, R16, c[0x0][0x164], 0x1, P3 ;  /* 0x0000590010217a11 */ /* 0x002fe200018f0eff */
[----:B------:R-:W-:Y:S01]  /*1110*/  IMAD R16, R13, 0xc00, RZ ;  /* 0x00000c000d107824 */ /* 0x000fe200078e02ff */
[----:B------:R-:W-:Y:S01]  /*1120*/  LOP3.LUT R5, R36, 0x70, R37, 0xf8, !PT ;  /* 0x0000007024057812 */ /* 0x000fe200078ef825 */
[----:B------:R1:W-:Y:S01]  /*1130*/  LDGSTS.E.BYPASS.128 [R3+0x3000], [R24.64] ;  /* 0x0300000018037fae */ /* 0x0003e2000b901c4e */
[----:B------:R-:W-:Y:S02]  /*1140*/  IADD3 R30, P4, R9, c[0x0][0x160], RZ ;  /* 0x00005800091e7a10 */ /* 0x000fe40007f9e0ff */
[----:B------:R-:W-:Y:S01]  /*1150*/  LEA.HI.X.SX32 R29, R7, c[0x0][0x164], 0x1, P0 ;  /* 0x00005900071d7a11 */ /* 0x000fe200000f0eff */
[----:B------:R4:W-:Y:S01]  /*1160*/  LDGSTS.E.BYPASS.128 [R3+0x4000], [R26.64] ;  /* 0x040000001a037fae */ /* 0x0009e2000b901c4e */
[----:B--2---:R-:W-:-:S02]  /*1170*/  LEA.HI.X.SX32 R21, R6, c[0x0][0x164], 0x1, P2 ;  /* 0x0000590006157a11 */ /* 0x004fc400010f0eff */
[--C-:B------:R-:W-:Y:S01]  /*1180*/  LOP3.LUT R6, R16, 0x70, R37.reuse, 0xf8, !PT ;  /* 0x0000007010067812 */ /* 0x100fe200078ef825 */
[----:B------:R2:W-:Y:S01]  /*1190*/  LDGSTS.E.BYPASS.128 [R3+0x5000], [R28.64] ;  /* 0x050000001c037fae */ /* 0x0005e2000b901c4e */
[----:B------:R-:W-:Y:S02]  /*11a0*/  IADD3 R34, P3, R11, c[0x0][0x160], RZ ;  /* 0x000058000b227a10 */ /* 0x000fe40007f7e0ff */
[--C-:B------:R-:W-:Y:S02]  /*11b0*/  LOP3.LUT R7, R14, 0x70, R37.reuse, 0xf8, !PT ;  /* 0x000000700e077812 */ /* 0x100fe400078ef825 */
[----:B------:R-:W-:Y:S02]  /*11c0*/  LOP3.LUT R37, R40, 0x70, R37, 0xf8, !PT ;  /* 0x0000007028257812 */ /* 0x000fe400078ef825 */
[----:B------:R-:W-:Y:S02]  /*11d0*/  IADD3 R72, P2, R5, c[0x0][0x168], RZ ;  /* 0x00005a0005487a10 */ /* 0x000fe40007f5e0ff */
[----:B---3--:R-:W-:-:S02]  /*11e0*/  LEA.HI.X.SX32 R23, R18, c[0x0][0x164], 0x1, P6 ;  /* 0x0000590012177a11 */ /* 0x008fc400030f0eff */
[----:B------:R-:W-:Y:S01]  /*11f0*/  LEA.HI.X.SX32 R31, R9, c[0x0][0x164], 0x1, P4 ;  /* 0x00005900091f7a11 */ /* 0x000fe200020f0eff */
[----:B------:R-:W-:Y:S01]  /*1200*/  CS2R R18, SRZ ;  /* 0x0000000000127805 */ /* 0x000fe2000001ff00 */
[----:B------:R-:W-:Y:S02]  /*1210*/  IADD3 R74, P6, R6, c[0x0][0x168], RZ ;  /* 0x00005a00064a7a10 */ /* 0x000fe40007fde0ff */
[----:B-1----:R-:W-:Y:S01]  /*1220*/  LEA.HI.X.SX32 R25, R8, c[0x0][0x164], 0x1, P5 ;  /* 0x0000590008197a11 */ /* 0x002fe200028f0eff */
[----:B------:R1:W-:Y:S01]  /*1230*/  LDGSTS.E.BYPASS.128 [R3+0x6000], [R30.64] ;  /* 0x060000001e037fae */ /* 0x0003e2000b901c4e */
[----:B------:R-:W-:Y:S01]  /*1240*/  LEA.HI.X.SX32 R35, R11, c[0x0][0x164], 0x1, P3 ;  /* 0x000059000b237a11 */ /* 0x000fe200018f0eff */
[----:B------:R-:W-:Y:S01]  /*1250*/  CS2R R8, SRZ ;  /* 0x0000000000087805 */ /* 0x000fe2000001ff00 */
[----:B------:R-:W-:Y:S02]  /*1260*/  IADD3 R136, P5, R7, c[0x0][0x168], RZ ;  /* 0x00005a0007887a10 */ /* 0x000fe40007fbe0ff */
[----:B----4-:R-:W-:Y:S01]  /*1270*/  LEA.HI.X.SX32 R27, R12, c[0x0][0x164], 0x1, P1 ;  /* 0x000059000c1b7a11 */ /* 0x010fe200008f0eff */
[----:B------:R3:W-:Y:S01]  /*1280*/  LDGSTS.E.BYPASS.128 [R3+0x7000], [R34.64] ;  /* 0x0700000022037fae */ /* 0x0007e2000b901c4e */
[----:B------:R-:W-:Y:S01]  /*1290*/  IADD3 R138, P1, R37, c[0x0][0x168], RZ ;  /* 0x00005a00258a7a10 */ /* 0x000fe20007f3e0ff */
[----:B------:R-:W-:Y:S01]  /*12a0*/  CS2R R12, SRZ ;  /* 0x00000000000c7805 */ /* 0x000fe2000001ff00 */
[----:B------:R-:W-:Y:S01]  /*12b0*/  LEA.HI.X.SX32 R73, R5, c[0x0][0x16c], 0x1, P2 ;  /* 0x00005b0005497a11 */ /* 0x000fe200010f0eff */
[----:B------:R-:W0:Y:S01]  /*12c0*/  LDGDEPBAR ;  /* 0x00000000000079af */ /* 0x000e220000000000 */
[----:B------:R-:W-:-:S02]  /*12d0*/  LEA.HI.X.SX32 R75, R6, c[0x0][0x16c], 0x1, P6 ;  /* 0x00005b00064b7a11 */ /* 0x000fc400030f0eff */
[----:B------:R-:W-:Y:S01]  /*12e0*/  LEA.HI.X.SX32 R137, R7, c[0x0][0x16c], 0x1, P5 ;  /* 0x00005b0007897a11 */ /* 0x000fe200028f0eff */
[----:B------:R4:W-:Y:S01]  /*12f0*/  LDGSTS.E.BYPASS.128 [R3+0x10000], [R72.64] ;  /* 0x1000000048037fae */ /* 0x0009e2000b901c4e */
[----:B------:R-:W-:Y:S01]  /*1300*/  LEA.HI.X.SX32 R139, R37, c[0x0][0x16c], 0x1, P1 ;  /* 0x00005b00258b7a11 */ /* 0x000fe200008f0eff */
[----:B------:R-:W-:Y:S01]  /*1310*/  CS2R R6, SRZ ;  /* 0x0000000000067805 */ /* 0x000fe2000001ff00 */
[----:B--2---:R-:W-:Y:S01]  /*1320*/  LEA.HI.X.SX32 R29, R10, c[0x0][0x164], 0x1, P0 ;  /* 0x000059000a1d7a11 */ /* 0x004fe200000f0eff */
[----:B------:R2:W-:Y:S01]  /*1330*/  LDGSTS.E.BYPASS.128 [R3+0x11000], [R74.64] ;  /* 0x110000004a037fae */ /* 0x0005e2000b901c4e */
[----:B-1----:R-:W-:Y:S01]  /*1340*/  LEA.HI.X.SX32 R31, R38, c[0x0][0x164], 0x1, P4 ;  /* 0x00005900261f7a11 */ /* 0x002fe200020f0eff */
[----:B------:R-:W-:Y:S01]  /*1350*/  CS2R R10, SRZ ;  /* 0x00000000000a7805 */ /* 0x000fe2000001ff00 */
[----:B---3--:R-:W-:Y:S01]  /*1360*/  LEA.HI.X.SX32 R35, R4, c[0x0][0x164], 0x1, P3 ;  /* 0x0000590004237a11 */ /* 0x008fe200018f0eff */
[----:B------:R1:W-:Y:S01]  /*1370*/  LDGSTS.E.BYPASS.128 [R3+0x12000], [R136.64] ;  /* 0x1200000088037fae */ /* 0x0003e2000b901c4e */
[----:B------:R-:W-:Y:S01]  /*1380*/  IADD3 R237, P0, R72, 0x100, RZ ;  /* 0x0000010048ed7810 */ /* 0x000fe20007f1e0ff */
[----:B------:R-:W-:Y:S01]  /*1390*/  CS2R R38, SRZ ;  /* 0x0000000000267805 */ /* 0x000fe2000001ff00 */
[----:B------:R-:W-:Y:S01]  /*13a0*/  IADD3 R239, P3, R74, 0x100, RZ ;  /* 0x000001004aef7810 */ /* 0x000fe20007f7e0ff */
[----:B------:R3:W-:Y:S01]  /*13b0*/  LDGSTS.E.BYPASS.128 [R3+0x13000], [R138.64] ;  /* 0x130000008a037fae */ /* 0x0007e2000b901c4e */
[----:B----4-:R-:W-:Y:S01]  /*13c0*/  LEA.HI.X.SX32 R73, R36, c[0x0][0x16c], 0x1, P2 ;  /* 0x00005b0024497a11 */ /* 0x010fe200010f0eff */
[----:B------:R-:W-:Y:S01]  /*13d0*/  CS2R R4, SRZ ;  /* 0x0000000000047805 */ /* 0x000fe2000001ff00 */
[----:B------:R-:W-:Y:S01]  /*13e0*/  IADD3 R241, P2, R136, 0x100, RZ ;  /* 0x0000010088f17810 */ /* 0x000fe20007f5e0ff */
[----:B------:R-:W0:Y:S01]  /*13f0*/  LDGDEPBAR ;  /* 0x00000000000079af */ /* 0x000e220000000000 */
[----:B--2---:R-:W-:Y:S01]  /*1400*/  LEA.HI.X.SX32 R75, R16, c[0x0][0x16c], 0x1, P6 ;  /* 0x00005b00104b7a11 */ /* 0x004fe200030f0eff */
[----:B------:R-:W-:Y:S01]  /*1410*/  IMAD.X R236, RZ, RZ, R73, P0 ;  /* 0x000000ffffec7224 */ /* 0x000fe200000e0649 */
[----:B------:R-:W-:Y:S01]  /*1420*/  IADD3 R235, P6, R34, 0x100, RZ ;  /* 0x0000010022eb7810 */ /* 0x000fe20007fde0ff */
[----:B------:R-:W-:Y:S01]  /*1430*/  BAR.SYNC.DEFER_BLOCKING 0x0 ;  /* 0x0000000000007b1d */ /* 0x000fe20000010000 */
[----:B-1----:R-:W-:Y:S01]  /*1440*/  LEA.HI.X.SX32 R137, R14, c[0x0][0x16c], 0x1, P5 ;  /* 0x00005b000e897a11 */ /* 0x002fe200028f0eff */
[----:B------:R-:W-:Y:S01]  /*1450*/  IMAD.X R238, RZ, RZ, R75, P3 ;  /* 0x000000ffffee7224 */ /* 0x000fe200018e064b */
[----:B------:R-:W-:Y:S01]  /*1460*/  IADD3 R221, P0, R32, 0x100, RZ ;  /* 0x0000010020dd7810 */ /* 0x000fe20007f1e0ff */
[----:B------:R-:W-:Y:S01]  /*1470*/  IMAD.X R234, RZ, RZ, R35, P6 ;  /* 0x000000ffffea7224 */ /* 0x000fe200030e0623 */
[----:B---3--:R-:W-:Y:S01]  /*1480*/  LEA.HI.X.SX32 R139, R40, c[0x0][0x16c], 0x1, P1 ;  /* 0x00005b00288b7a11 */ /* 0x008fe200008f0eff */
[----:B------:R-:W-:Y:S01]  /*1490*/  IMAD.X R240, RZ, RZ, R137, P2 ;  /* 0x000000fffff07224 */ /* 0x000fe200010e0689 */
[----:B------:R-:W-:Y:S01]  /*14a0*/  IADD3 R243, P1, R138, 0x100, RZ ;  /* 0x000001008af37810 */ /* 0x000fe20007f3e0ff */
[----:B------:R-:W-:Y:S01]  /*14b0*/  CS2R R36, SRZ ;  /* 0x0000000000247805 */ /* 0x000fe2000001ff00 */
[----:B------:R-:W-:Y:S01]  /*14c0*/  IADD3 R233, P5, R30, 0x100, RZ ;  /* 0x000001001ee97810 */ /* 0x000fe20007fbe0ff */
[----:B------:R-:W-:Y:S01]  /*14d0*/  CS2R R40, SRZ ;  /* 0x0000000000287805 */ /* 0x000fe2000001ff00 */
[----:B------:R-:W-:Y:S01]  /*14e0*/  IADD3 R231, P4, R28, 0x100, RZ ;  /* 0x000001001ce77810 */ /* 0x000fe20007f9e0ff */
        /* <DEDUP_REMOVED lines=8> */
[----:B------:R-:W-:-:S02]  /*1570*/  IMAD.X R232, RZ, RZ, R31, P5 ;  /* 0x000000ffffe87224 */ /* 0x000fc400028e061f */
[----:B------:R-:W-:Y:S01]  /*1580*/  IMAD.X R230, RZ, RZ, R29, P4 ;  /* 0x000000ffffe67224 */ /* 0x000fe200020e061d */
[----:B------:R-:W-:Y:S01]  /*1590*/  @!PT LDS RZ, [RZ] ;  /* 0x00000000fffff984 */ /* 0x000fe20000000800 */
[----:B------:R-:W-:Y:S01]  /*15a0*/  @!PT LDS RZ, [RZ] ;  /* 0x00000000fffff984 */ /* 0x000fe20000000800 */
[----:B------:R-:W-:Y:S01]  /*15b0*/  @!PT LDS RZ, [RZ] ;  /* 0x00000000fffff984 */ /* 0x000fe20000000800 */
[----:B------:R1:W-:Y:S01]  /*15c0*/  LDGSTS.E.BYPASS.128 [R3+0x8000], [R32.64+0x80] ;  /* 0x0800008020037fae */ /* 0x0003e2000b901c4e */
[----:B------:R-:W-:Y:S02]  /*15d0*/  IMAD.X R228, RZ, RZ, R27, P3 ;  /* 0x000000ffffe47224 */ /* 0x000fe400018e061b */
[----:B------:R-:W-:Y:S01]  /*15e0*/  IMAD.X R226, RZ, RZ, R25, P2 ;  /* 0x000000ffffe27224 */ /* 0x000fe200010e0619 */
[----:B------:R1:W-:Y:S01]  /*15f0*/  LDGSTS.E.BYPASS.128 [R3+0x9000], [R20.64+0x80] ;  /* 0x0900008014037fae */ /* 0x0003e2000b901c4e */
[----:B------:R-:W-:Y:S02]  /*1600*/  IMAD.X R224, RZ, RZ, R23, P1 ;  /* 0x000000ffffe07224 */ /* 0x000fe400008e0617 */
[----:B------:R-:W-:Y:S01]  /*1610*/  IMAD.X R222, RZ, RZ, R21, P6 ;  /* 0x000000ffffde7224 */ /* 0x000fe200030e0615 */
[----:B------:R1:W-:Y:S04]  /*1620*/  LDGSTS.E.BYPASS.128 [R3+0xa000], [R22.64+0x80] ;  /* 0x0a00008016037fae */ /* 0x0003e8000b901c4e */
[----:B------:R1:W-:Y:S04]  /*1630*/  LDGSTS.E.BYPASS.128 [R3+0xb000], [R24.64+0x80] ;  /* 0x0b00008018037fae */ /* 0x0003e8000b901c4e */
[----:B------:R1:W-:Y:S04]  /*1640*/  LDGSTS.E.BYPASS.128 [R3+0xc000], [R26.64+0x80] ;  /* 0x0c0000801a037fae */ /* 0x0003e8000b901c4e */
[----:B------:R1:W-:Y:S04]  /*1650*/  LDGSTS.E.BYPASS.128 [R3+0xd000], [R28.64+0x80] ;  /* 0x0d0000801c037fae */ /* 0x0003e8000b901c4e */
[----:B------:R1:W-:Y:S04]  /*1660*/  LDGSTS.E.BYPASS.128 [R3+0xe000], [R30.64+0x80] ;  /* 0x0e0000801e037fae */ /* 0x0003e8000b901c4e */
[----:B------:R1:W-:Y:S04]  /*1670*/  LDGSTS.E.BYPASS.128 [R3+0xf000], [R34.64+0x80] ;  /* 0x0f00008022037fae */ /* 0x0003e8000b901c4e */
[----:B------:R-:W0:Y:S04]  /*1680*/  LDGDEPBAR ;  /* 0x00000000000079af */ /* 0x000e280000000000 */
[----:B------:R1:W-:Y:S04]  /*1690*/  LDGSTS.E.BYPASS.128 [R3+0x14000], [R72.64+0x80] ;  /* 0x1400008048037fae */ /* 0x0003e8000b901c4e */
[----:B------:R1:W-:Y:S04]  /*16a0*/  LDGSTS.E.BYPASS.128 [R3+0x15000], [R74.64+0x80] ;  /* 0x150000804a037fae */ /* 0x0003e8000b901c4e */
[----:B------:R1:W-:Y:S04]  /*16b0*/  LDGSTS.E.BYPASS.128 [R3+0x16000], [R136.64+0x80] ;  /* 0x1600008088037fae */ /* 0x0003e8000b901c4e */
[----:B------:R1:W-:Y:S04]  /*16c0*/  LDGSTS.E.BYPASS.128 [R3+0x17000], [R138.64+0x80] ;  /* 0x170000808a037fae */ /* 0x0003e8000b901c4e */
[----:B------:R-:W0:Y:S02]  /*16d0*/  LDGDEPBAR ;  /* 0x00000000000079af */ /* 0x000e240000000000 */
.L_x_0:
[----:B------:R-:W-:-:S04]  /*16e0*/  DEPBAR.LE SB0, 0x2 ;  /* 0x000080800000791a */ /* 0x000fc80000000000 */
[----:B------:R-:W-:Y:S01]  /*16f0*/  UIADD3 UR9, UR9, 0x1, URZ ;  /* 0x0000000109097890 */ /* 0x000fe2000fffe03f */
[----:B-1----:R-:W-:Y:S01]  /*1700*/  LOP3.LUT R21, R214, R213, RZ, 0xfc, !PT ;  /* 0x000000d5d6157212 */ /* 0x002fe200078efcff */
[----:B------:R-:W-:Y:S01]  /*1710*/  IMAD.IADD R137, R2, 0x1, R218 ;  /* 0x0000000102897824 */ /* 0x000fe200078e02da */
[----:B------:R-:W-:Y:S01]  /*1720*/  LOP3.LUT R24, R214, R215, RZ, 0xfc, !PT ;  /* 0x000000d7d6187212 */ /* 0x000fe200078efcff */
[----:B------:R-:W-:Y:S02]  /*1730*/  UISETP.GE.AND UP0, UPT, UR9, 0x2, UPT ;  /* 0x000000020900788c */ /* 0x000fe4000bf06270 */
[----:B------:R-:W-:Y:S02]  /*1740*/  UIADD3 UR8, UR8, 0x1, URZ ;  /* 0x0000000108087890 */ /* 0x000fe4000fffe03f */
[----:B------:R-:W-:Y:S02]  /*1750*/  USEL UR9, UR9, URZ, !UP0 ;  /* 0x0000003f09097287 */ /* 0x000fe4000c000000 */
[----:B------:R-:W-:-:S02]  /*1760*/  UISETP.GE.U32.AND UP0, UPT, UR4, 0x16, UPT ;  /* 0x000000160400788c */ /* 0x000fc4000bf06070 */
[----:B------:R-:W-:Y:S01]  /*1770*/  ULEA UR12, UR9, 0x10000, 0xe ;  /* 0x00010000090c7891 */ /* 0x000fe2000f8e703f */
[----:B------:R-:W-:Y:S01]  /*1780*/  BAR.SYNC.DEFER_BLOCKING 0x0 ;  /* 0x0000000000007b1d */ /* 0x000fe20000010000 */
[----:B------:R-:W-:Y:S01]  /*1790*/  IMAD.U32 R212, RZ, RZ, UR9 ;  /* 0x00000009ffd47e24 */ /* 0x000fe2000f8e00ff */
[----:B------:R-:W-:Y:S02]  /*17a0*/  UISETP.GE.AND UP1, UPT, UR8, 0x2, UPT ;  /* 0x000000020800788c */ /* 0x000fe4000bf26270 */
[----:B------:R-:W-:Y:S01]  /*17b0*/  UISETP.GE.U32.AND.EX UP0, UPT, UR5, URZ, UPT, UP0 ;  /* 0x0000003f0500728c */ /* 0x000fe2000bf06100 */
[C---:B------:R-:W-:Y:S01]  /*17c0*/  IMAD R20, R212.reuse, 0x8000, R252 ;  /* 0x00008000d4147824 */ /* 0x040fe200078e02fc */
[----:B------:R-:W-:Y:S01]  /*17d0*/  IADD3 R0, R213, UR12, R214 ;  /* 0x0000000cd5007c10 */ /* 0x000fe2000fffe0d6 */
[C---:B------:R-:W-:Y:S01]  /*17e0*/  IMAD R32, R212.reuse, 0x8000, R248 ;  /* 0x00008000d4207824 */ /* 0x040fe200078e02f8 */
[----:B------:R-:W-:Y:S01]  /*17f0*/  USEL UR8, UR8, URZ, !UP1 ;  /* 0x0000003f08087287 */ /* 0x000fe2000c800000 */
[----:B------:R-:W-:Y:S01]  /*1800*/  IMAD R200, R212, 0x8000, R250 ;  /* 0x00008000d4c87824 */ /* 0x000fe200078e02fa */
[----:B------:R-:W-:Y:S01]  /*1810*/  PLOP3.LUT P0, PT, PT, PT, UP0, 0x80, 0x0 ;  /* 0x000000000000781c */ /* 0x000fe20003f0f008 */
[----:B------:R-:W-:-:S04]  /*1820*/  UIADD3 UR4, UP1, UR4, 0x1, URZ ;  /* 0x0000000104047890 */ /* 0x000fc8000ff3e03f */
[----:B------:R-:W-:Y:S01]  /*1830*/  UIADD3.X UR5, URZ, UR5, URZ, UP1, !UPT ;  /* 0x000000053f057290 */ /* 0x000fe20008ffe43f */
[----:B------:R-:W-:Y:S04]  /*1840*/  LDSM.16.M88.4 R72, [R21+UR12] ;  /* 0x0000000c1548783b */ /* 0x000fe80008000200 */
[----:B------:R-:W1:Y:S04]  /*1850*/  LDSM.16.M88.4 R20, [R20] ;  /* 0x000000001414783b */ /* 0x000e680000000200 */
[----:B------:R-:W2:Y:S04]  /*1860*/  LDSM.16.M88.4 R144, [R0+0x800] ;  /* 0x000800000090783b */ /* 0x000ea80000000200 */
[----:B------:R-:W3:Y:S04]  /*1870*/  LDSM.16.M88.4 R148, [R0+0x1000] ;  /* 0x001000000094783b */ /* 0x000ee80000000200 */
[----:B------:R-:W4:Y:S04]  /*1880*/  LDSM.16.M88.4 R152, [R0+0x1800] ;  /* 0x001800000098783b */ /* 0x000f280000000200 */
[----:B------:R1:W3:Y:S04]  /*1890*/  LDSM.16.M88.4 R156, [R24+UR12] ;  /* 0x0000000c189c783b */ /* 0x0002e80008000200 */
[----:B------:R-:W4:Y:S04]  /*18a0*/  LDSM.16.M88.4 R164, [R0+0x2800] ;  /* 0x0028000000a4783b */ /* 0x000f280000000200 */
[----:B------:R-:W4:Y:S01]  /*18b0*/  LDSM.16.M88.4 R168, [R0+0x3000] ;  /* 0x0030000000a8783b */ /* 0x000f220000000200 */
[----:B-1----:R-:W-:-:S03]  /*18c0*/  IMAD R24, R212, 0x8000, R251 ;  /* 0x00008000d4187824 */ /* 0x002fc600078e02fb */
[----:B------:R1:W4:Y:S04]  /*18d0*/  LDSM.16.M88.4 R172, [R0+0x3800] ;  /* 0x0038000000ac783b */ /* 0x0003280000000200 */
[----:B------:R-:W4:Y:S01]  /*18e0*/  LDSM.16.M88.4 R32, [R32] ;  /* 0x000000002020783b */ /* 0x000f220000000200 */
[----:B-1----:R-:W-:-:S03]  /*18f0*/  IMAD R0, R212, 0x8000, R137 ;  /* 0x00008000d4007824 */ /* 0x002fc600078e0289 */
[----:B------:R-:W-:Y:S01]  /*1900*/  LDSM.16.M88.4 R24, [R24] ;  /* 0x000000001818783b */ /* 0x000fe20000000200 */
[C---:B------:R-:W-:Y:S03]  /*1910*/  IMMA.16832.S8.S8.SAT R116, R20.reuse.ROW, R72.COL, R116 ;  /* 0x0000004814747237 */ /* 0x040fe60000445c74 */
[----:B------:R-:W-:Y:S04]  /*1920*/  LDSM.16.M88.4 R136, [R0+0x4000] ;  /* 0x004000000088783b */ /* 0x000fe80000000200 */
[----:B------:R-:W-:Y:S01]  /*1930*/  LDSM.16.M88.4 R208, [R0+0x6000] ;  /* 0x0060000000d0783b */ /* 0x000fe20000000200 */
[C---:B--2---:R-:W-:Y:S03]  /*1940*/  IMMA.16832.S8.S8.SAT R120, R20.reuse.ROW, R144.COL, R120 ;  /* 0x0000009014787237 */ /* 0x044fe60000445c78 */
[----:B------:R-:W-:Y:S05]  /*1950*/  LDSM.16.M88.4 R200, [R200] ;  /* 0x00000000c8c8783b */ /* 0x000fea0000000200 */
[C---:B---3--:R-:W-:Y:S08]  /*1960*/  IMMA.16832.S8.S8.SAT R124, R20.reuse.ROW, R148.COL, R124 ;  /* 0x00000094147c7237 */ /* 0x048ff00000445c7c */
[C---:B----4-:R-:W-:Y:S08]  /*1970*/  IMMA.16832.S8.S8.SAT R128, R20.reuse.ROW, R152.COL, R128 ;  /* 0x0000009814807237 */ /* 0x050ff00000445c80 */
[C---:B------:R-:W-:Y:S08]  /*1980*/  IMMA.16832.S8.S8.SAT R132, R20.reuse.ROW, R156.COL, R132 ;  /* 0x0000009c14847237 */ /* 0x040ff00000445c84 */
[C---:B------:R-:W-:Y:S08]  /*1990*/  IMMA.16832.S8.S8.SAT R112, R20.reuse.ROW, R164.COL, R112 ;  /* 0x000000a414707237 */ /* 0x040ff00000445c70 */
[C---:B------:R-:W-:Y:S08]  /*19a0*/  IMMA.16832.S8.S8.SAT R108, R20.reuse.ROW, R168.COL, R108 ;  /* 0x000000a8146c7237 */ /* 0x040ff00000445c6c */
[----:B------:R-:W-:Y:S07]  /*19b0*/  IMMA.16832.S8.S8.SAT R104, R20.ROW, R172.COL, R104 ;  /* 0x000000ac14687237 */ /* 0x000fee0000445c68 */
[----:B------:R-:W-:Y:S01]  /*19c0*/  IMAD.IADD R21, R219, 0x1, R2 ;  /* 0x00000001db157824 */ /* 0x000fe200078e0202 */
[----:B------:R-:W-:Y:S01]  /*19d0*/  IMMA.16832.S8.S8.SAT R100, R32.ROW, R72.COL, R100 ;  /* 0x0000004820647237 */ /* 0x000fe20000445c64 */
[----:B------:R-:W-:-:S02]  /*19e0*/  IMAD R20, R212, 0x8000, R247 ;  /* 0x00008000d4147824 */ /* 0x000fc400078e02f7 */
[----:B------:R-:W-:-:S04]  /*19f0*/  IMAD R188, R212, 0x8000, R21 ;  /* 0x00008000d4bc7824 */ /* 0x000fc800078e0215 */
[----:B------:R-:W-:Y:S01]  /*1a00*/  LDSM.16.M88.4 R20, [R20] ;  /* 0x000000001414783b */ /* 0x000fe20000000200 */
[C---:B------:R-:W-:Y:S03]  /*1a10*/  IMMA.16832.S8.S8.SAT R96, R32.reuse.ROW, R144.COL, R96 ;  /* 0x0000009020607237 */ /* 0x040fe60000445c60 */
[----:B------:R-:W1:Y:S04]  /*1a20*/  LDSM.16.M88.4 R184, [R188+0x4000] ;  /* 0x00400000bcb8783b */ /* 0x000e680000000200 */
[----:B------:R-:W2:Y:S01]  /*1a30*/  LDSM.16.M88.4 R28, [R188+0x6000] ;  /* 0x00600000bc1c783b */ /* 0x000ea20000000200 */
[C---:B------:R-:W-:Y:S08]  /*1a40*/  IMMA.16832.S8.S8.SAT R92, R32.reuse.ROW, R148.COL, R92 ;  /* 0x00000094205c7237 */ /* 0x040ff00000445c5c */
[C---:B------:R-:W-:Y:S08]  /*1a50*/  IMMA.16832.S8.S8.SAT R88, R32.reuse.ROW, R152.COL, R88 ;  /* 0x0000009820587237 */ /* 0x040ff00000445c58 */
[C---:B------:R-:W-:Y:S08]  /*1a60*/  IMMA.16832.S8.S8.SAT R84, R32.reuse.ROW, R156.COL, R84 ;  /* 0x0000009c20547237 */ /* 0x040ff00000445c54 */
[C---:B------:R-:W-:Y:S08]  /*1a70*/  IMMA.16832.S8.S8.SAT R80, R32.reuse.ROW, R164.COL, R80 ;  /* 0x000000a420507237 */ /* 0x040ff00000445c50 */
[----:B------:R-:W-:Y:S08]  /*1a80*/  IMMA.16832.S8.S8.SAT R76, R32.ROW, R168.COL, R76 ;  /* 0x000000a8204c7237 */ /* 0x000ff00000445c4c */
[C---:B-1----:R-:W-:Y:S08]  /*1a90*/  IMMA.16832.S8.S8.SAT R36, R184.reuse.ROW, R72.COL, R36 ;  /* 0x00000048b8247237 */ /* 0x042ff00000445c24 */
[C---:B------:R-:W-:Y:S08]  /*1aa0*/  IMMA.16832.S8.S8.SAT R40, R184.reuse.ROW, R144.COL, R40 ;  /* 0x00000090b8287237 */ /* 0x040ff00000445c28 */
[C---:B------:R-:W-:Y:S08]  /*1ab0*/  IMMA.16832.S8.S8.SAT R44, R184.reuse.ROW, R148.COL, R44 ;  /* 0x00000094b82c7237 */ /* 0x040ff00000445c2c */
[C---:B------:R-:W-:Y:S08]  /*1ac0*/  IMMA.16832.S8.S8.SAT R48, R184.reuse.ROW, R152.COL, R48 ;  /* 0x00000098b8307237 */ /* 0x040ff00000445c30 */
[C---:B------:R-:W-:Y:S08]  /*1ad0*/  IMMA.16832.S8.S8.SAT R52, R184.reuse.ROW, R156.COL, R52 ;  /* 0x0000009cb8347237 */ /* 0x040ff00000445c34 */
[C---:B------:R-:W-:Y:S08]  /*1ae0*/  IMMA.16832.S8.S8.SAT R56, R184.reuse.ROW, R164.COL, R56 ;  /* 0x000000a4b8387237 */ /* 0x040ff00000445c38 */
[----:B------:R-:W-:Y:S08]  /*1af0*/  IMMA.16832.S8.S8.SAT R60, R184.ROW, R168.COL, R60 ;  /* 0x000000a8b83c7237 */ /* 0x000ff00000445c3c */
[-C--:B------:R-:W-:Y:S08]  /*1b00*/  IMMA.16832.S8.S8.SAT R68, R32.ROW, R172.reuse.COL, R68 ;  /* 0x000000ac20447237 */ /* 0x080ff00000445c44 */
[----:B------:R-:W-:Y:S08]  /*1b10*/  IMMA.16832.S8.S8.SAT R64, R184.ROW, R172.COL, R64 ;  /* 0x000000acb8407237 */ /* 0x000ff00000445c40 */
[----:B--2---:R-:W-:Y:S07]  /*1b20*/  IMMA.16832.S8.S8.SAT R204, R28.ROW, R72.COL, R4 ;  /* 0x000000481ccc7237 */ /* 0x004fee0000445c04 */
[----:B------:R-:W-:Y:S01]  /*1b30*/  IADD3 R4, R244, UR12, RZ ;  /* 0x0000000cf4047c10 */ /* 0x000fe2000fffe0ff */
[----:B------:R-:W-:Y:S01]  /*1b40*/  IMMA.16832.S8.S8.SAT R36, R136.ROW, R74.COL, R36 ;  /* 0x0000004a88247237 */ /* 0x000fe20000445c24 */
[----:B------:R-:W-:Y:S01]  /*1b50*/  IMAD.IADD R73, R2, 0x1, R217 ;  /* 0x0000000102497824 */ /* 0x000fe200078e02d9 */
[----:B------:R-:W-:-:S02]  /*1b60*/  ULEA UR12, UR8, 0x10000, 0xe ;  /* 0x00010000080c7891 */ /* 0x000fc4000f8e703f */
[--C-:B------:R-:W-:Y:S02]  /*1b70*/  IMAD.IADD R72, R213, 0x1, R4.reuse ;  /* 0x00000001d5487824 */ /* 0x100fe400078e0204 */
[C---:B------:R-:W-:Y:S02]  /*1b80*/  IMAD R0, R212.reuse, 0x8000, R73 ;  /* 0x00008000d4007824 */ /* 0x040fe400078e0249 */
[C---:B------:R-:W-:Y:S01]  /*1b90*/  IMMA.16832.S8.S8.SAT R40, R136.reuse.ROW, R146.COL, R40 ;  /* 0x0000009288287237 */ /* 0x040fe20000445c28 */
[----:B------:R-:W-:Y:S07]  /*1ba0*/  LDSM.16.M88.4 R32, [R72+0x3800] ;  /* 0x003800004820783b */ /* 0x000fee0000000200 */
[C---:B------:R-:W-:Y:S08]  /*1bb0*/  IMMA.16832.S8.S8.SAT R44, R136.reuse.ROW, R150.COL, R44 ;  /* 0x00000096882c7237 */ /* 0x040ff00000445c2c */
[C---:B------:R-:W-:Y:S08]  /*1bc0*/  IMMA.16832.S8.S8.SAT R48, R136.reuse.ROW, R154.COL, R48 ;  /* 0x0000009a88307237 */ /* 0x040ff00000445c30 */
[C---:B------:R-:W-:Y:S08]  /*1bd0*/  IMMA.16832.S8.S8.SAT R52, R136.reuse.ROW, R158.COL, R52 ;  /* 0x0000009e88347237 */ /* 0x040ff00000445c34 */
[C---:B------:R-:W-:Y:S08]  /*1be0*/  IMMA.16832.S8.S8.SAT R56, R136.reuse.ROW, R166.COL, R56 ;  /* 0x000000a688387237 */ /* 0x040ff00000445c38 */
[----:B------:R-:W-:Y:S08]  /*1bf0*/  IMMA.16832.S8.S8.SAT R60, R136.ROW, R170.COL, R60 ;  /* 0x000000aa883c7237 */ /* 0x000ff00000445c3c */
[C---:B------:R-:W-:Y:S08]  /*1c00*/  IMMA.16832.S8.S8.SAT R100, R20.reuse.ROW, R74.COL, R100 ;  /* 0x0000004a14647237 */ /* 0x040ff00000445c64 */
[C---:B------:R-:W-:Y:S08]  /*1c10*/  IMMA.16832.S8.S8.SAT R96, R20.reuse.ROW, R146.COL, R96 ;  /* 0x0000009214607237 */ /* 0x040ff00000445c60 */
[C---:B------:R-:W-:Y:S08]  /*1c20*/  IMMA.16832.S8.S8.SAT R92, R20.reuse.ROW, R150.COL, R92 ;  /* 0x00000096145c7237 */ /* 0x040ff00000445c5c */
[C---:B------:R-:W-:Y:S08]  /*1c30*/  IMMA.16832.S8.S8.SAT R88, R20.reuse.ROW, R154.COL, R88 ;  /* 0x0000009a14587237 */ /* 0x040ff00000445c58 */
[C---:B------:R-:W-:Y:S08]  /*1c40*/  IMMA.16832.S8.S8.SAT R84, R20.reuse.ROW, R158.COL, R84 ;  /* 0x0000009e14547237 */ /* 0x040ff00000445c54 */
[C---:B------:R-:W-:Y:S08]  /*1c50*/  IMMA.16832.S8.S8.SAT R80, R20.reuse.ROW, R166.COL, R80 ;  /* 0x000000a614507237 */ /* 0x040ff00000445c50 */
[C---:B------:R-:W-:Y:S08]  /*1c60*/  IMMA.16832.S8.S8.SAT R76, R20.reuse.ROW, R170.COL, R76 ;  /* 0x000000aa144c7237 */ /* 0x040ff00000445c4c */
[-C--:B------:R-:W-:Y:S07]  /*1c70*/  IMMA.16832.S8.S8.SAT R68, R20.ROW, R174.reuse.COL, R68 ;  /* 0x000000ae14447237 */ /* 0x080fee0000445c44 */
[----:B------:R-:W-:Y:S01]  /*1c80*/  IMAD.IADD R20, R215, 0x1, R4 ;  /* 0x00000001d7147824 */ /* 0x000fe200078e0204 */
[----:B------:R-:W-:Y:S01]  /*1c90*/  IMMA.16832.S8.S8.SAT R136, R136.ROW, R174.COL, R64 ;  /* 0x000000ae88887237 */ /* 0x000fe20000445c40 */
[----:B------:R-:W-:Y:S04]  /*1ca0*/  LDSM.16.M88.4 R4, [R72] ;  /* 0x000000004804783b */ /* 0x000fe80000000200 */
[----:B------:R-:W-:Y:S02]  /*1cb0*/  LDSM.16.M88.4 R20, [R20] ;  /* 0x000000001414783b */ /* 0x000fe40000000200 */
[C---:B------:R-:W-:Y:S01]  /*1cc0*/  IMAD R64, R212.reuse, 0x8000, R246 ;  /* 0x00008000d4407824 */ /* 0x040fe200078e02f6 */
[C---:B------:R-:W-:Y:S05]  /*1cd0*/  IMMA.16832.S8.S8.SAT R184, R28.reuse.ROW, R156.COL, R160 ;  /* 0x0000009c1cb87237 */ /* 0x040fea0000445ca0 */
[----:B------:R-:W1:Y:S03]  /*1ce0*/  LDSM.16.M88.4 R64, [R64] ;  /* 0x000000004040783b */ /* 0x000e660000000200 */
[C---:B------:R-:W-:Y:S01]  /*1cf0*/  IMMA.16832.S8.S8.SAT R196, R28.reuse.ROW, R144.COL, R8 ;  /* 0x000000901cc47237 */ /* 0x040fe20000445c08 */
[----:B------:R-:W2:Y:S07]  /*1d00*/  LDSM.16.M88.4 R8, [R72+0x800] ;  /* 0x000800004808783b */ /* 0x000eae0000000200 */
[C---:B------:R-:W-:Y:S01]  /*1d10*/  IMMA.16832.S8.S8.SAT R192, R28.reuse.ROW, R148.COL, R12 ;  /* 0x000000941cc07237 */ /* 0x040fe20000445c0c */
[----:B------:R-:W3:Y:S07]  /*1d20*/  LDSM.16.M88.4 R12, [R72+0x1000] ;  /* 0x00100000480c783b */ /* 0x000eee0000000200 */
[C---:B------:R-:W-:Y:S01]  /*1d30*/  IMMA.16832.S8.S8.SAT R188, R28.reuse.ROW, R152.COL, R16 ;  /* 0x000000981cbc7237 */ /* 0x040fe20000445c10 */
[----:B------:R-:W4:Y:S07]  /*1d40*/  LDSM.16.M88.4 R16, [R72+0x1800] ;  /* 0x001800004810783b */ /* 0x000f2e0000000200 */
[C---:B------:R-:W-:Y:S08]  /*1d50*/  IMMA.16832.S8.S8.SAT R180, R28.reuse.ROW, R164.COL, R180 ;  /* 0x000000a41cb47237 */ /* 0x040ff00000445cb4 */
[C---:B------:R-:W-:Y:S08]  /*1d60*/  IMMA.16832.S8.S8.SAT R176, R28.reuse.ROW, R168.COL, R176 ;  /* 0x000000a81cb07237 */ /* 0x040ff00000445cb0 */
[----:B------:R-:W-:Y:S01]  /*1d70*/  IMMA.16832.S8.S8.SAT R160, R28.ROW, R172.COL, R140 ;  /* 0x000000ac1ca07237 */ /* 0x000fe20000445c8c */
[----:B------:R-:W-:Y:S04]  /*1d80*/  LDSM.16.M88.4 R28, [R72+0x3000] ;  /* 0x00300000481c783b */ /* 0x000fe80000000200 */
[----:B------:R-:W-:Y:S03]  /*1d90*/  LDSM.16.M88.4 R140, [R0+0x4000] ;  /* 0x00400000008c783b */ /* 0x000fe60000000200 */
[C---:B------:R-:W-:Y:S08]  /*1da0*/  IMMA.16832.S8.S8.SAT R116, R24.reuse.ROW, R74.COL, R116 ;  /* 0x0000004a18747237 */ /* 0x040ff00000445c74 */
[C---:B------:R-:W-:Y:S08]  /*1db0*/  IMMA.16832.S8.S8.SAT R120, R24.reuse.ROW, R146.COL, R120 ;  /* 0x0000009218787237 */ /* 0x040ff00000445c78 */
[C---:B------:R-:W-:Y:S08]  /*1dc0*/  IMMA.16832.S8.S8.SAT R124, R24.reuse.ROW, R150.COL, R124 ;  /* 0x00000096187c7237 */ /* 0x040ff00000445c7c */
[C---:B------:R-:W-:Y:S08]  /*1dd0*/  IMMA.16832.S8.S8.SAT R128, R24.reuse.ROW, R154.COL, R128 ;  /* 0x0000009a18807237 */ /* 0x040ff00000445c80 */
[C---:B------:R-:W-:Y:S08]  /*1de0*/  IMMA.16832.S8.S8.SAT R132, R24.reuse.ROW, R158.COL, R132 ;  /* 0x0000009e18847237 */ /* 0x040ff00000445c84 */
[C---:B------:R-:W-:Y:S08]  /*1df0*/  IMMA.16832.S8.S8.SAT R112, R24.reuse.ROW, R166.COL, R112 ;  /* 0x000000a618707237 */ /* 0x040ff00000445c70 */
[C---:B------:R-:W-:Y:S08]  /*1e00*/  IMMA.16832.S8.S8.SAT R108, R24.reuse.ROW, R170.COL, R108 ;  /* 0x000000aa186c7237 */ /* 0x040ff00000445c6c */
[----:B------:R-:W-:Y:S01]  /*1e10*/  IMMA.16832.S8.S8.SAT R104, R24.ROW, R174.COL, R104 ;  /* 0x000000ae18687237 */ /* 0x000fe20000445c68 */
[----:B------:R1:W4:Y:S07]  /*1e20*/  LDSM.16.M88.4 R24, [R72+0x2800] ;  /* 0x002800004818783b */ /* 0x00032e0000000200 */
[----:B------:R-:W-:Y:S01]  /*1e30*/  IMMA.16832.S8.S8.SAT R164, R208.ROW, R166.COL, R180 ;  /* 0x000000a6d0a47237 */ /* 0x000fe20000445cb4 */
[----:B------:R2:W4:Y:S01]  /*1e40*/  LDSM.16.M88.4 R180, [R0+0x6000] ;  /* 0x0060000000b4783b */ /* 0x0005220000000200 */
[----:B-1----:R-:W-:-:S06]  /*1e50*/  IMAD R72, R212, 0x8000, R245 ;  /* 0x00008000d4487824 */ /* 0x002fcc00078e02f5 */
[----:B------:R-:W-:Y:S01]  /*1e60*/  IMMA.16832.S8.S8.SAT R100, R64.ROW, R4.COL, R100 ;  /* 0x0000000440647237 */ /* 0x000fe20000445c64 */
[----:B--2---:R-:W-:-:S07]  /*1e70*/  IMAD.U32 R0, RZ, RZ, UR8 ;  /* 0x00000008ff007e24 */ /* 0x004fce000f8e00ff */
[C---:B------:R-:W-:Y:S08]  /*1e80*/  IMMA.16832.S8.S8.SAT R96, R64.reuse.ROW, R8.COL, R96 ;  /* 0x0000000840607237 */ /* 0x040ff00000445c60 */
[C---:B---3--:R-:W-:Y:S08]  /*1e90*/  IMMA.16832.S8.S8.SAT R92, R64.reuse.ROW, R12.COL, R92 ;  /* 0x0000000c405c7237 */ /* 0x048ff00000445c5c */
[C---:B----4-:R-:W-:Y:S08]  /*1ea0*/  IMMA.16832.S8.S8.SAT R88, R64.reuse.ROW, R16.COL, R88 ;  /* 0x0000001040587237 */ /* 0x050ff00000445c58 */
[C---:B------:R-:W-:Y:S08]  /*1eb0*/  IMMA.16832.S8.S8.SAT R84, R64.reuse.ROW, R20.COL, R84 ;  /* 0x0000001440547237 */ /* 0x040ff00000445c54 */
[C---:B------:R-:W-:Y:S08]  /*1ec0*/  IMMA.16832.S8.S8.SAT R80, R64.reuse.ROW, R24.COL, R80 ;  /* 0x0000001840507237 */ /* 0x040ff00000445c50 */
[C---:B------:R-:W-:Y:S08]  /*1ed0*/  IMMA.16832.S8.S8.SAT R76, R64.reuse.ROW, R28.COL, R76 ;  /* 0x0000001c404c7237 */ /* 0x040ff00000445c4c */
[----:B------:R-:W-:Y:S07]  /*1ee0*/  IMMA.16832.S8.S8.SAT R68, R64.ROW, R32.COL, R68 ;  /* 0x0000002040447237 */ /* 0x000fee0000445c44 */
[----:B------:R-:W-:Y:S01]  /*1ef0*/  IMAD.IADD R65, R2, 0x1, R216 ;  /* 0x0000000102417824 */ /* 0x000fe200078e02d8 */
[C---:B------:R-:W-:Y:S08]  /*1f00*/  IMMA.16832.S8.S8.SAT R184, R208.reuse.ROW, R158.COL, R184 ;  /* 0x0000009ed0b87237 */ /* 0x040ff00000445cb8 */
[C---:B------:R-:W-:Y:S07]  /*1f10*/  IMMA.16832.S8.S8.SAT R168, R208.reuse.ROW, R170.COL, R176 ;  /* 0x000000aad0a87237 */ /* 0x040fee0000445cb0 */
[C---:B------:R-:W-:Y:S01]  /*1f20*/  IMAD R176, R212.reuse, 0x8000, R249 ;  /* 0x00008000d4b07824 */ /* 0x040fe200078e02f9 */
[----:B------:R-:W-:Y:S01]  /*1f30*/  IMMA.16832.S8.S8.SAT R204, R208.ROW, R74.COL, R204 ;  /* 0x0000004ad0cc7237 */ /* 0x000fe20000445ccc */
[----:B------:R-:W-:Y:S01]  /*1f40*/  IMAD R212, R212, 0x8000, R65 ;  /* 0x00008000d4d47824 */ /* 0x000fe200078e0241 */
[----:B------:R-:W-:Y:S04]  /*1f50*/  LDSM.16.M88.4 R72, [R72] ;  /* 0x000000004848783b */ /* 0x000fe80000000200 */
[----:B------:R-:W1:Y:S02]  /*1f60*/  LDSM.16.M88.4 R176, [R176] ;  /* 0x00000000b0b0783b */ /* 0x000e640000000200 */
[C---:B------:R-:W-:Y:S02]  /*1f70*/  IMMA.16832.S8.S8.SAT R36, R140.reuse.ROW, R4.COL, R36 ;  /* 0x000000048c247237 */ /* 0x040fe40000445c24 */
[----:B------:R-:W2:Y:S06]  /*1f80*/  LDSM.16.M88.4 R64, [R212+0x4000] ;  /* 0x00400000d440783b */ /* 0x000eac0000000200 */
[C---:B------:R-:W-:Y:S08]  /*1f90*/  IMMA.16832.S8.S8.SAT R40, R140.reuse.ROW, R8.COL, R40 ;  /* 0x000000088c287237 */ /* 0x040ff00000445c28 */
[C---:B------:R-:W-:Y:S08]  /*1fa0*/  IMMA.16832.S8.S8.SAT R44, R140.reuse.ROW, R12.COL, R44 ;  /* 0x0000000c8c2c7237 */ /* 0x040ff00000445c2c */
[C---:B------:R-:W-:Y:S08]  /*1fb0*/  IMMA.16832.S8.S8.SAT R48, R140.reuse.ROW, R16.COL, R48 ;  /* 0x000000108c307237 */ /* 0x040ff00000445c30 */
[C---:B------:R-:W-:Y:S08]  /*1fc0*/  IMMA.16832.S8.S8.SAT R52, R140.reuse.ROW, R20.COL, R52 ;  /* 0x000000148c347237 */ /* 0x040ff00000445c34 */
[C---:B------:R-:W-:Y:S08]  /*1fd0*/  IMMA.16832.S8.S8.SAT R56, R140.reuse.ROW, R24.COL, R56 ;  /* 0x000000188c387237 */ /* 0x040ff00000445c38 */
[C---:B------:R-:W-:Y:S08]  /*1fe0*/  IMMA.16832.S8.S8.SAT R60, R140.reuse.ROW, R28.COL, R60 ;  /* 0x0000001c8c3c7237 */ /* 0x040ff00000445c3c */
[----:B------:R-:W-:Y:S01]  /*1ff0*/  IMMA.16832.S8.S8.SAT R136, R140.ROW, R32.COL, R136 ;  /* 0x000000208c887237 */ /* 0x000fe20000445c88 */
[----:B------:R-:W3:Y:S07]  /*2000*/  LDSM.16.M88.4 R140, [R212+0x6000] ;  /* 0x00600000d48c783b */ /* 0x000eee0000000200 */
[C---:B------:R-:W-:Y:S08]  /*2010*/  IMMA.16832.S8.S8.SAT R196, R208.reuse.ROW, R146.COL, R196 ;  /* 0x00000092d0c47237 */ /* 0x040ff00000445cc4 */
[C---:B------:R-:W-:Y:S08]  /*2020*/  IMMA.16832.S8.S8.SAT R192, R208.reuse.ROW, R150.COL, R192 ;  /* 0x00000096d0c07237 */ /* 0x040ff00000445cc0 */
[C---:B------:R-:W-:Y:S08]  /*2030*/  IMMA.16832.S8.S8.SAT R188, R208.reuse.ROW, R154.COL, R188 ;  /* 0x0000009ad0bc7237 */ /* 0x040ff00000445cbc */
[----:B------:R-:W-:Y:S08]  /*2040*/  IMMA.16832.S8.S8.SAT R172, R208.ROW, R174.COL, R160 ;  /* 0x000000aed0ac7237 */ /* 0x000ff00000445ca0 */
[-C--:B------:R-:W-:Y:S08]  /*2050*/  IMMA.16832.S8.S8.SAT R132, R200.ROW, R20.reuse.COL, R132 ;  /* 0x00000014c8847237 */ /* 0x080ff00000445c84 */
[----:B------:R-:W-:Y:S07]  /*2060*/  IMMA.16832.S8.S8.SAT R160, R180.ROW, R20.COL, R184 ;  /* 0x00000014b4a07237 */ /* 0x000fee0000445cb8 */
[----:B------:R-:W-:Y:S01]  /*2070*/  IADD3 R20, P1, R221, UR6, RZ ;  /* 0x00000006dd147c10 */ /* 0x000fe2000ff3e0ff */
[----:B------:R-:W-:Y:S03]  /*2080*/  IMMA.16832.S8.S8.SAT R112, R200.ROW, R24.COL, R112 ;  /* 0x00000018c8707237 */ /* 0x000fe60000445c70 */
[----:B------:R-:W-:-:S05]  /*2090*/  IADD3.X R21, R220, UR7, RZ, P1, !PT ;  /* 0x00000007dc157c10 */ /* 0x000fca0008ffe4ff */
[----:B------:R-:W-:Y:S07]  /*20a0*/  IMMA.16832.S8.S8.SAT R164, R180.ROW, R24.COL, R164 ;  /* 0x00000018b4a47237 */ /* 0x000fee0000445ca4 */
[----:B------:R-:W-:Y:S01]  /*20b0*/  IADD3 R24, P1, R225, UR6, RZ ;  /* 0x00000006e1187c10 */ /* 0x000fe2000ff3e0ff */
[----:B------:R-:W-:Y:S03]  /*20c0*/  IMMA.16832.S8.S8.SAT R116, R200.ROW, R4.COL, R116 ;  /* 0x00000004c8747237 */ /* 0x000fe60000445c74 */
[----:B------:R-:W-:-:S05]  /*20d0*/  IADD3.X R25, R224, UR7, RZ, P1, !PT ;  /* 0x00000007e0197c10 */ /* 0x000fca0008ffe4ff */
[C---:B------:R-:W-:Y:S08]  /*20e0*/  IMMA.16832.S8.S8.SAT R120, R200.reuse.ROW, R8.COL, R120 ;  /* 0x00000008c8787237 */ /* 0x040ff00000445c78 */
[C---:B------:R-:W-:Y:S08]  /*20f0*/  IMMA.16832.S8.S8.SAT R124, R200.reuse.ROW, R12.COL, R124 ;  /* 0x0000000cc87c7237 */ /* 0x040ff00000445c7c */
[C---:B------:R-:W-:Y:S08]  /*2100*/  IMMA.16832.S8.S8.SAT R128, R200.reuse.ROW, R16.COL, R128 ;  /* 0x00000010c8807237 */ /* 0x040ff00000445c80 */
[C---:B------:R-:W-:Y:S08]  /*2110*/  IMMA.16832.S8.S8.SAT R108, R200.reuse.ROW, R28.COL, R108 ;  /* 0x0000001cc86c7237 */ /* 0x040ff00000445c6c */
[----:B------:R-:W-:Y:S08]  /*2120*/  IMMA.16832.S8.S8.SAT R104, R200.ROW, R32.COL, R104 ;  /* 0x00000020c8687237 */ /* 0x000ff00000445c68 */
[C---:B------:R-:W-:Y:S07]  /*2130*/  IMMA.16832.S8.S8.SAT R168, R180.reuse.ROW, R28.COL, R168 ;  /* 0x0000001cb4a87237 */ /* 0x040fee0000445ca8 */
[----:B------:R-:W-:Y:S01]  /*2140*/  IADD3 R28, P1, R229, UR6, RZ ;  /* 0x00000006e51c7c10 */ /* 0x000fe2000ff3e0ff */
[----:B------:R-:W-:Y:S03]  /*2150*/  IMMA.16832.S8.S8.SAT R144, R180.ROW, R4.COL, R204 ;  /* 0x00000004b4907237 */ /* 0x000fe60000445ccc */
[----:B------:R-:W-:-:S05]  /*2160*/  IADD3.X R29, R228, UR7, RZ, P1, !PT ;  /* 0x00000007e41d7c10 */ /* 0x000fca0008ffe4ff */
[C---:B------:R-:W-:Y:S08]  /*2170*/  IMMA.16832.S8.S8.SAT R148, R180.reuse.ROW, R8.COL, R196 ;  /* 0x00000008b4947237 */ /* 0x040ff00000445cc4 */
[C---:B------:R-:W-:Y:S08]  /*2180*/  IMMA.16832.S8.S8.SAT R152, R180.reuse.ROW, R12.COL, R192 ;  /* 0x0000000cb4987237 */ /* 0x040ff00000445cc0 */
[C---:B------:R-:W-:Y:S08]  /*2190*/  IMMA.16832.S8.S8.SAT R156, R180.reuse.ROW, R16.COL, R188 ;  /* 0x00000010b49c7237 */ /* 0x040ff00000445cbc */
[----:B------:R-:W-:Y:S07]  /*21a0*/  IMMA.16832.S8.S8.SAT R172, R180.ROW, R32.COL, R172 ;  /* 0x00000020b4ac7237 */ /* 0x000fee0000445cac */
[----:B------:R-:W-:Y:S01]  /*21b0*/  IADD3 R32, P3, R233, UR6, RZ ;  /* 0x00000006e9207c10 */ /* 0x000fe2000ff7e0ff */
[----:B-1----:R-:W-:Y:S03]  /*21c0*/  IMMA.16832.S8.S8.SAT R132, R176.ROW, R22.COL, R132 ;  /* 0x00000016b0847237 */ /* 0x002fe60000445c84 */
[----:B------:R-:W-:-:S05]  /*21d0*/  IADD3.X R33, R232, UR7, RZ, P3, !PT ;  /* 0x00000007e8217c10 */ /* 0x000fca0009ffe4ff */
[C---:B------:R-:W-:Y:S08]  /*21e0*/  IMMA.16832.S8.S8.SAT R100, R72.reuse.ROW, R6.COL, R100 ;  /* 0x0000000648647237 */ /* 0x040ff00000445c64 */
[C---:B------:R-:W-:Y:S08]  /*21f0*/  IMMA.16832.S8.S8.SAT R96, R72.reuse.ROW, R10.COL, R96 ;  /* 0x0000000a48607237 */ /* 0x040ff00000445c60 */
[C---:B------:R-:W-:Y:S08]  /*2200*/  IMMA.16832.S8.S8.SAT R92, R72.reuse.ROW, R14.COL, R92 ;  /* 0x0000000e485c7237 */ /* 0x040ff00000445c5c */
[C---:B------:R-:W-:Y:S08]  /*2210*/  IMMA.16832.S8.S8.SAT R88, R72.reuse.ROW, R18.COL, R88 ;  /* 0x0000001248587237 */ /* 0x040ff00000445c58 */
[C---:B------:R-:W-:Y:S08]  /*2220*/  IMMA.16832.S8.S8.SAT R84, R72.reuse.ROW, R22.COL, R84 ;  /* 0x0000001648547237 */ /* 0x040ff00000445c54 */
[C---:B------:R-:W-:Y:S08]  /*2230*/  IMMA.16832.S8.S8.SAT R80, R72.reuse.ROW, R26.COL, R80 ;  /* 0x0000001a48507237 */ /* 0x040ff00000445c50 */
[C---:B------:R-:W-:Y:S08]  /*2240*/  IMMA.16832.S8.S8.SAT R76, R72.reuse.ROW, R30.COL, R76 ;  /* 0x0000001e484c7237 */ /* 0x040ff00000445c4c */
[----:B------:R-:W-:Y:S07]  /*2250*/  IMMA.16832.S8.S8.SAT R68, R72.ROW, R34.COL, R68 ;  /* 0x0000002248447237 */ /* 0x000fee0000445c44 */
[----:B------:R-:W-:Y:S01]  /*2260*/  IMAD R73, R0, 0x8000, R3 ;  /* 0x0000800000497824 */ /* 0x000fe200078e0203 */
[----:B------:R-:W-:Y:S01]  /*2270*/  BAR.SYNC.DEFER_BLOCKING 0x0 ;  /* 0x0000000000007b1d */ /* 0x000fe20000010000 */
[-C--:B--2---:R-:W-:Y:S08]  /*2280*/  IMMA.16832.S8.S8.SAT R52, R64.ROW, R22.reuse.COL, R52 ;  /* 0x0000001640347237 */ /* 0x084ff00000445c34 */
[----:B---3--:R-:W-:Y:S07]  /*2290*/  IMMA.16832.S8.S8.SAT R160, R140.ROW, R22.COL, R160 ;  /* 0x000000168ca07237 */ /* 0x008fee0000445ca0 */
[----:B------:R-:W-:Y:S01]  /*22a0*/  IADD3 R22, P2, R223, UR6, RZ ;  /* 0x00000006df167c10 */ /* 0x000fe2000ff5e0ff */
[-C--:B------:R-:W-:Y:S03]  /*22b0*/  IMMA.16832.S8.S8.SAT R112, R176.ROW, R26.reuse.COL, R112 ;  /* 0x0000001ab0707237 */ /* 0x080fe60000445c70 */
[----:B------:R-:W-:Y:S01]  /*22c0*/  IADD3.X R23, R222, UR7, RZ, P2, !PT ;  /* 0x00000007de177c10 */ /* 0x000fe200097fe4ff */
[----:B------:R-:W-:Y:S01]  /*22d0*/  @!PT LDS RZ, [RZ] ;  /* 0x00000000fffff984 */ /* 0x000fe20000000800 */
[----:B------:R-:W-:Y:S01]  /*22e0*/  @!PT LDS RZ, [RZ] ;  /* 0x00000000fffff984 */ /* 0x000fe20000000800 */
[----:B------:R-:W-:Y:S01]  /*22f0*/  @!PT LDS RZ, [RZ] ;  /* 0x00000000fffff984 */ /* 0x000fe20000000800 */
[----:B------:R1:W-:Y:S04]  /*2300*/  LDGSTS.E.BYPASS.128 [R73], [R20.64], !P0 ;  /* 0x0000000014497fae */ /* 0x0003e8000c101c4e */
[-C--:B------:R-:W-:Y:S01]  /*2310*/  IMMA.16832.S8.S8.SAT R56, R64.ROW, R26.reuse.COL, R56 ;  /* 0x0000001a40387237 */ /* 0x080fe20000445c38 */
[----:B------:R2:W-:Y:S04]  /*2320*/  LDGSTS.E.BYPASS.128 [R73+0x1000], [R22.64], !P0 ;  /* 0x0100000016497fae */ /* 0x0005e8000c101c4e */
[----:B------:R3:W-:Y:S03]  /*2330*/  LDGSTS.E.BYPASS.128 [R73+0x2000], [R24.64], !P0 ;  /* 0x0200000018497fae */ /* 0x0007e6000c101c4e */
[----:B------:R-:W-:Y:S01]  /*2340*/  IMMA.16832.S8.S8.SAT R180, R140.ROW, R26.COL, R164 ;  /* 0x0000001a8cb47237 */ /* 0x000fe20000445ca4 */
[----:B-1----:R-:W-:-:S06]  /*2350*/  IADD3 R20, P1, R235, UR6, RZ ;  /* 0x00000006eb147c10 */ /* 0x002fcc000ff3e0ff */
[----:B------:R-:W-:Y:S01]  /*2360*/  IADD3 R26, P2, R227, UR6, RZ ;  /* 0x00000006e31a7c10 */ /* 0x000fe2000ff5e0ff */
[----:B------:R-:W-:Y:S01]  /*2370*/  IMMA.16832.S8.S8.SAT R116, R176.ROW, R6.COL, R116 ;  /* 0x00000006b0747237 */ /* 0x000fe20000445c74 */
[----:B------:R-:W-:Y:S02]  /*2380*/  IADD3.X R21, R234, UR7, RZ, P1, !PT ;  /* 0x00000007ea157c10 */ /* 0x000fe40008ffe4ff */
[----:B------:R-:W-:Y:S02]  /*2390*/  IADD3.X R27, R226, UR7, RZ, P2, !PT ;  /* 0x00000007e21b7c10 */ /* 0x000fe400097fe4ff */
[----:B--2---:R-:W-:-:S03]  /*23a0*/  IADD3 R22, P1, R237, UR6, RZ ;  /* 0x00000006ed167c10 */ /* 0x004fc6000ff3e0ff */
[----:B------:R-:W-:Y:S01]  /*23b0*/  IMMA.16832.S8.S8.SAT R120, R176.ROW, R10.COL, R120 ;  /* 0x0000000ab0787237 */ /* 0x000fe20000445c78 */
[----:B------:R1:W-:Y:S01]  /*23c0*/  LDGSTS.E.BYPASS.128 [R73+0x3000], [R26.64], !P0 ;  /* 0x030000001a497fae */ /* 0x0003e2000c101c4e */
[----:B------:R-:W-:-:S03]  /*23d0*/  IADD3.X R23, R236, UR7, RZ, P1, !PT ;  /* 0x00000007ec177c10 */ /* 0x000fc60008ffe4ff */
[----:B------:R2:W-:Y:S03]  /*23e0*/  LDGSTS.E.BYPASS.128 [R73+0x4000], [R28.64], !P0 ;  /* 0x040000001c497fae */ /* 0x0005e6000c101c4e */
[----:B------:R-:W-:Y:S01]  /*23f0*/  IMMA.16832.S8.S8.SAT R124, R176.ROW, R14.COL, R124 ;  /* 0x0000000eb07c7237 */ /* 0x000fe20000445c7c */
[----:B-1----:R-:W-:-:S07]  /*2400*/  IADD3 R26, P1, R241, UR6, RZ ;  /* 0x00000006f11a7c10 */ /* 0x002fce000ff3e0ff */
[----:B------:R-:W-:Y:S01]  /*2410*/  IMMA.16832.S8.S8.SAT R128, R176.ROW, R18.COL, R128 ;  /* 0x00000012b0807237 */ /* 0x000fe20000445c80 */
[----:B--2---:R-:W-:Y:S02]  /*2420*/  IADD3 R28, P3, R243, UR6, RZ ;  /* 0x00000006f31c7c10 */ /* 0x004fe4000ff7e0ff */
[----:B------:R-:W-:Y:S02]  /*2430*/  IADD3.X R27, R240, UR7, RZ, P1, !PT ;  /* 0x00000007f01b7c10 */ /* 0x000fe40008ffe4ff */
[----:B------:R-:W-:-:S03]  /*2440*/  IADD3.X R29, R242, UR7, RZ, P3, !PT ;  /* 0x00000007f21d7c10 */ /* 0x000fc60009ffe4ff */
[C---:B------:R-:W-:Y:S08]  /*2450*/  IMMA.16832.S8.S8.SAT R108, R176.reuse.ROW, R30.COL, R108 ;  /* 0x0000001eb06c7237 */ /* 0x040ff00000445c6c */
[----:B------:R-:W-:Y:S08]  /*2460*/  IMMA.16832.S8.S8.SAT R104, R176.ROW, R34.COL, R104 ;  /* 0x00000022b0687237 */ /* 0x000ff00000445c68 */
[-C--:B------:R-:W-:Y:S08]  /*2470*/  IMMA.16832.S8.S8.SAT R60, R64.ROW, R30.reuse.COL, R60 ;  /* 0x0000001e403c7237 */ /* 0x080ff00000445c3c */
[----:B------:R-:W-:Y:S07]  /*2480*/  IMMA.16832.S8.S8.SAT R176, R140.ROW, R30.COL, R168 ;  /* 0x0000001e8cb07237 */ /* 0x000fee0000445ca8 */
[----:B------:R-:W-:Y:S01]  /*2490*/  IADD3 R30, P2, R231, UR6, RZ ;  /* 0x00000006e71e7c10 */ /* 0x000fe2000ff5e0ff */
[----:B------:R-:W-:Y:S03]  /*24a0*/  IMMA.16832.S8.S8.SAT R36, R64.ROW, R6.COL, R36 ;  /* 0x0000000640247237 */ /* 0x000fe60000445c24 */
[----:B------:R-:W-:-:S02]  /*24b0*/  IADD3.X R31, R230, UR7, RZ, P2, !PT ;  /* 0x00000007e61f7c10 */ /* 0x000fc400097fe4ff */
[----:B---3--:R-:W-:Y:S01]  /*24c0*/  IADD3 R24, P2, R239, UR6, RZ ;  /* 0x00000006ef187c10 */ /* 0x008fe2000ff5e0ff */
[----:B------:R-:W-:Y:S02]  /*24d0*/  UIADD3 UR6, UP0, UR6, 0x80, URZ ;  /* 0x0000008006067890 */ /* 0x000fe4000ff1e03f */
[----:B------:R-:W-:Y:S01]  /*24e0*/  IMMA.16832.S8.S8.SAT R40, R64.ROW, R10.COL, R40 ;  /* 0x0000000a40287237 */ /* 0x000fe20000445c28 */
[----:B------:R-:W-:Y:S01]  /*24f0*/  IADD3.X R25, R238, UR7, RZ, P2, !PT ;  /* 0x00000007ee197c10 */ /* 0x000fe200097fe4ff */
[----:B------:R-:W-:Y:S01]  /*2500*/  UIADD3.X UR7, URZ, UR7, URZ, UP0, !UPT ;  /* 0x000000073f077290 */ /* 0x000fe200087fe43f */
[----:B------:R1:W-:Y:S01]  /*2510*/  LDGSTS.E.BYPASS.128 [R73+0x5000], [R30.64], !P0 ;  /* 0x050000001e497fae */ /* 0x0003e2000c101c4e */
[----:B------:R-:W-:-:S03]  /*2520*/  UISETP.NE.U32.AND UP0, UPT, UR6, 0xc00, UPT ;  /* 0x00000c000600788c */ /* 0x000fc6000bf05070 */
[----:B------:R1:W-:Y:S01]  /*2530*/  LDGSTS.E.BYPASS.128 [R73+0x6000], [R32.64], !P0 ;  /* 0x0600000020497fae */ /* 0x0003e2000c101c4e */
[C---:B------:R-:W-:Y:S01]  /*2540*/  IMMA.16832.S8.S8.SAT R44, R64.reuse.ROW, R14.COL, R44 ;  /* 0x0000000e402c7237 */ /* 0x040fe20000445c2c */
[----:B------:R-:W-:Y:S02]  /*2550*/  UISETP.NE.AND.EX UP0, UPT, UR7, URZ, UPT, UP0 ;  /* 0x0000003f0700728c */ /* 0x000fe4000bf05300 */
[----:B------:R1:W-:Y:S04]  /*2560*/  LDGSTS.E.BYPASS.128 [R73+0x7000], [R20.64], !P0 ;  /* 0x0700000014497fae */ /* 0x0003e8000c101c4e */
[----:B------:R-:W0:Y:S01]  /*2570*/  LDGDEPBAR ;  /* 0x00000000000079af */ /* 0x000e220000000000 */
[----:B------:R-:W-:Y:S08]  /*2580*/  IMMA.16832.S8.S8.SAT R48, R64.ROW, R18.COL, R48 ;  /* 0x0000001240307237 */ /* 0x000ff00000445c30 */
[C---:B------:R-:W-:Y:S08]  /*2590*/  IMMA.16832.S8.S8.SAT R4, R140.reuse.ROW, R6.COL, R144 ;  /* 0x000000068c047237 */ /* 0x040ff00000445c90 */
[C---:B------:R-:W-:Y:S08]  /*25a0*/  IMMA.16832.S8.S8.SAT R8, R140.reuse.ROW, R10.COL, R148 ;  /* 0x0000000a8c087237 */ /* 0x040ff00000445c94 */
[C---:B------:R-:W-:Y:S08]  /*25b0*/  IMMA.16832.S8.S8.SAT R12, R140.reuse.ROW, R14.COL, R152 ;  /* 0x0000000e8c0c7237 */ /* 0x040ff00000445c98 */
[----:B------:R-:W-:Y:S08]  /*25c0*/  IMMA.16832.S8.S8.SAT R16, R140.ROW, R18.COL, R156 ;  /* 0x000000128c107237 */ /* 0x000ff00000445c9c */
[-C--:B------:R-:W-:Y:S08]  /*25d0*/  IMMA.16832.S8.S8.SAT R64, R64.ROW, R34.reuse.COL, R136 ;  /* 0x0000002240407237 */ /* 0x080ff00000445c88 */
[----:B------:R-:W-:Y:S07]  /*25e0*/  IMMA.16832.S8.S8.SAT R140, R140.ROW, R34.COL, R172 ;  /* 0x000000228c8c7237 */ /* 0x000fee0000445cac */
[----:B------:R-:W-:-:S05]  /*25f0*/  IADD3 R35, R3, UR12, RZ ;  /* 0x0000000c03237c10 */ /* 0x000fca000fffe0ff */
[----:B------:R1:W-:Y:S04]  /*2600*/  LDGSTS.E.BYPASS.128 [R35], [R22.64], !P0 ;  /* 0x0000000016237fae */ /* 0x0003e8000c101c4e */
[----:B------:R1:W-:Y:S04]  /*2610*/  LDGSTS.E.BYPASS.128 [R35+0x1000], [R24.64], !P0 ;  /* 0x0100000018237fae */ /* 0x0003e8000c101c4e */
[----:B------:R1:W-:Y:S04]  /*2620*/  LDGSTS.E.BYPASS.128 [R35+0x2000], [R26.64], !P0 ;  /* 0x020000001a237fae */ /* 0x0003e8000c101c4e */
[----:B------:R1:W-:Y:S01]  /*2630*/  LDGSTS.E.BYPASS.128 [R35+0x3000], [R28.64], !P0 ;  /* 0x030000001c237fae */ /* 0x0003e2000c101c4e */
[----:B------:R-:W-:-:S03]  /*2640*/  PLOP3.LUT P0, PT, PT, PT, UP0, 0x80, 0x0 ;  /* 0x000000000000781c */ /* 0x000fc60003f0f008 */
[----:B------:R-:W0:Y:S10]  /*2650*/  LDGDEPBAR ;  /* 0x00000000000079af */ /* 0x000e340000000000 */
[----:B-1----:R-:W-:Y:S05]  /*2660*/  @P0 BRA `(.L_x_0) ;  /* 0xfffff07000000947 */ /* 0x002fea000383ffff */
[----:B------:R-:W1:Y:S01]  /*2670*/  S2R R21, SR_TID.X ;  /* 0x0000000000157919 */ /* 0x000e620000002100 */
[----:B------:R-:W-:Y:S01]  /*2680*/  IMAD.U32 R147, RZ, RZ, UR11 ;  /* 0x0000000bff937e24 */ /* 0x000fe2000f8e00ff */
[----:B------:R-:W-:-:S04]  /*2690*/  DEPBAR.LE SB0, 0x0 ;  /* 0x000080000000791a */ /* 0x000fc80000000000 */
[C---:B-1----:R-:W-:Y:S01]  /*26a0*/  IMAD.SHL.U32 R3, R21.reuse, 0x20, RZ ;  /* 0x0000002015037824 */ /* 0x042fe200078e00ff */
[----:B------:R-:W-:Y:S01]  /*26b0*/  SHF.R.U32.HI R2, RZ, 0x5, R21 ;  /* 0x00000005ff027819 */ /* 0x000fe20000011615 */
[----:B------:R-:W-:-:S03]  /*26c0*/  IMAD.SHL.U32 R23, R21, 0x2, RZ ;  /* 0x0000000215177824 */ /* 0x000fc600078e00ff */
[----:B------:R-:W-:Y:S02]  /*26d0*/  LOP3.LUT R0, R3, 0x180, RZ, 0xc0, !PT ;  /* 0x0000018003007812 */ /* 0x000fe400078ec0ff */
[----:B------:R-:W-:Y:S02]  /*26e0*/  SGXT.U32 R2, R2, 0x3 ;  /* 0x000000030202781a */ /* 0x000fe40000000000 */
[----:B------:R-:W-:Y:S01]  /*26f0*/  LOP3.LUT R20, R0, 0x6, R23, 0xf8, !PT ;  /* 0x0000000600147812 */ /* 0x000fe200078ef817 */
[C---:B------:R-:W-:Y:S01]  /*2700*/  IMAD.SHL.U32 R0, R21.reuse, 0x4, RZ ;  /* 0x0000000415007824 */ /* 0x040fe200078e00ff */
[----:B------:R-:W-:Y:S02]  /*2710*/  LOP3.LUT R23, R21, 0x10, RZ, 0xc0, !PT ;  /* 0x0000001015177812 */ /* 0x000fe400078ec0ff */
[----:B------:R-:W-:Y:S02]  /*2720*/  LOP3.LUT R2, R2, UR10, RZ, 0xfc, !PT ;  /* 0x0000000a02027c12 */ /* 0x000fe4000f8efcff */
[----:B------:R-:W-:Y:S01]  /*2730*/  LOP3.LUT R147, R147, 0x7c, R0, 0xf8, !PT ;  /* 0x0000007c93937812 */ /* 0x000fe200078ef800 */
[----:B------:R-:W-:Y:S01]  /*2740*/  IMAD R20, R23, 0x20, R20 ;  /* 0x0000002017147824 */ /* 0x000fe200078e0214 */
[----:B------:R-:W-:Y:S01]  /*2750*/  LOP3.LUT R3, R3, 0x1800, RZ, 0xc0, !PT ;  /* 0x0000180003037812 */ /* 0x000fe200078ec0ff */
[----:B------:R-:W-:Y:S01]  /*2760*/  BAR.SYNC.DEFER_BLOCKING 0x0 ;  /* 0x0000000000007b1d */ /* 0x000fe20000010000 */
[----:B------:R-:W-:Y:S01]  /*2770*/  ISETP.GE.AND P0, PT, R147, 0x3000, PT ;  /* 0x000030009300780c */ /* 0x000fe20003f06270 */
[C---:B------:R-:W-:Y:S01]  /*2780*/  IMAD R147, R2.reuse, 0x3000, R147 ;  /* 0x0000300002937824 */ /* 0x040fe200078e0293 */
[----:B------:R-:W-:Y:S01]  /*2790*/  LOP3.LUT R22, R2, 0x18, RZ, 0xfc, !PT ;  /* 0x0000001802167812 */ /* 0x000fe200078efcff */
[----:B------:R-:W-:Y:S01]  /*27a0*/  IMAD.IADD R20, R20, 0x1, R3 ;  /* 0x0000000114147824 */ /* 0x000fe200078e0203 */
[----:B------:R-:W-:-:S02]  /*27b0*/  SHF.R.U32.HI R3, RZ, 0x1, R21 ;  /* 0x00000001ff037819 */ /* 0x000fc40000011615 */
[----:B------:R-:W-:Y:S02]  /*27c0*/  ISETP.LT.AND P4, PT, R22, 0x1010, !P0 ;  /* 0x000010101600780c */ /* 0x000fe40004781270 */
[----:B------:R-:W-:Y:S02]  /*27d0*/  LOP3.LUT R22, R21, 0x20, RZ, 0xc0, !PT ;  /* 0x0000002015167812 */ /* 0x000fe400078ec0ff */
[----:B------:R-:W-:Y:S02]  /*27e0*/  LOP3.LUT R21, R0, 0x3fc, RZ, 0xc0, !PT ;  /* 0x000003fc00157812 */ /* 0x000fe400078ec0ff */
[----:B------:R-:W-:Y:S02]  /*27f0*/  LOP3.LUT R23, R2, 0x10, RZ, 0xfc, !PT ;  /* 0x0000001002177812 */ /* 0x000fe400078efcff */
[----:B------:R-:W-:Y:S02]  /*2800*/  LOP3.LUT R144, R3, 0x70, RZ, 0xc0, !PT ;  /* 0x0000007003907812 */ /* 0x000fe400078ec0ff */
[----:B------:R-:W-:-:S02]  /*2810*/  LOP3.LUT R0, R21, 0x400, RZ, 0xfc, !PT ;  /* 0x0000040015007812 */ /* 0x000fc400078efcff */
[----:B------:R-:W-:Y:S01]  /*2820*/  ISETP.LT.AND P5, PT, R23, 0x1010, !P0 ;  /* 0x000010101700780c */ /* 0x000fe200047a1270 */
[C---:B------:R-:W-:Y:S01]  /*2830*/  IMAD R144, R21.reuse, 0x4, R144 ;  /* 0x0000000415907824 */ /* 0x040fe200078e0290 */
[C---:B------:R-:W-:Y:S02]  /*2840*/  LOP3.LUT R3, R21.reuse, 0x800, RZ, 0xfc, !PT ;  /* 0x0000080015037812 */ /* 0x040fe400078efcff */
[----:B------:R-:W-:Y:S02]  /*2850*/  LOP3.LUT R23, R2, 0x28, RZ, 0xfc, !PT ;  /* 0x0000002802177812 */ /* 0x000fe400078efcff */
[----:B------:R-:W-:Y:S02]  /*2860*/  SHF.R.U32.HI R31, RZ, 0x2, R22 ;  /* 0x00000002ff1f7819 */ /* 0x000fe40000011616 */
[----:B------:R-:W-:Y:S02]  /*2870*/  LOP3.LUT R22, R21, 0xc00, RZ, 0xfc, !PT ;  /* 0x00000c0015167812 */ /* 0x000fe400078efcff */
[----:B------:R-:W-:-:S02]  /*2880*/  SHF.R.U32.HI R0, RZ, 0x3, R0 ;  /* 0x00000003ff007819 */ /* 0x000fc40000011600 */
[----:B------:R-:W-:Y:S02]  /*2890*/  SHF.R.U32.HI R3, RZ, 0x3, R3 ;  /* 0x00000003ff037819 */ /* 0x000fe40000011603 */
[----:B------:R-:W-:Y:S02]  /*28a0*/  ISETP.LT.AND P2, PT, R23, 0x1010, !P0 ;  /* 0x000010101700780c */ /* 0x000fe40004741270 */
[----:B------:R-:W-:Y:S02]  /*28b0*/  SHF.R.U32.HI R23, RZ, 0x3, R22 ;  /* 0x00000003ff177819 */ /* 0x000fe40000011616 */
[----:B------:R-:W-:Y:S01]  /*28c0*/  LOP3.LUT R22, R0, 0xf0, RZ, 0xc0, !PT ;  /* 0x000000f000167812 */ /* 0x000fe200078ec0ff */
[----:B------:R-:W-:Y:S01]  /*28d0*/  IMAD.IADD R0, R31, 0x1, R20 ;  /* 0x000000011f007824 */ /* 0x000fe200078e0214 */
[----:B------:R-:W-:Y:S02]  /*28e0*/  LOP3.LUT R138, R3, 0x170, RZ, 0xc0, !PT ;  /* 0x00000170038a7812 */ /* 0x000fe400078ec0ff */
[----:B------:R-:W-:Y:S01]  /*28f0*/  IADD3 R3, R20, 0x400, RZ ;  /* 0x0000040014037810 */ /* 0x000fe20007ffe0ff */
[----:B------:R-:W-:Y:S01]  /*2900*/  IMAD R145, R21, 0x4, R22 ;  /* 0x0000000415917824 */ /* 0x000fe200078e0216 */
[----:B------:R-:W-:Y:S01]  /*2910*/  LOP3.LUT R136, R23, 0x1f0, RZ, 0xc0, !PT ;  /* 0x000001f017887812 */ /* 0x000fe200078ec0ff */
[----:B------:R-:W-:Y:S01]  /*2920*/  IMAD.SHL.U32 R23, R0, 0x4, RZ ;  /* 0x0000000400177824 */ /* 0x000fe200078e00ff */
[----:B------:R-:W-:Y:S01]  /*2930*/  SHF.R.U32.HI R22, RZ, 0x3, R3 ;  /* 0x00000003ff167819 */ /* 0x000fe20000011603 */
[C---:B------:R-:W-:Y:S01]  /*2940*/  IMAD R138, R21.reuse, 0x4, R138 ;  /* 0x00000004158a7824 */ /* 0x040fe200078e028a */
[----:B------:R-:W-:Y:S01]  /*2950*/  LOP3.LUT R24, R2, 0x8, RZ, 0xfc, !PT ;  /* 0x0000000802187812 */ /* 0x000fe200078efcff */
[----:B------:R-:W-:Y:S01]  /*2960*/  IMAD R136, R21, 0x4, R136 ;  /* 0x0000000415887824 */ /* 0x000fe200078e0288 */
[----:B------:R-:W-:Y:S01]  /*2970*/  LEA.HI R146, R20, R23, RZ, 0x1d ;  /* 0x0000001714927211 */ /* 0x000fe200078fe8ff */
[----:B------:R-:W-:Y:S01]  /*2980*/  IMAD.IADD R148, R23, 0x1, R22 ;  /* 0x0000000117947824 */ /* 0x000fe200078e0216 */
[----:B------:R-:W-:-:S02]  /*2990*/  LOP3.LUT R22, R22, 0x3f0, RZ, 0xc0, !PT ;  /* 0x000003f016167812 */ /* 0x000fc400078ec0ff */
[----:B------:R-:W-:Y:S01]  /*29a0*/  ISETP.LT.AND P6, PT, R24, 0x1010, !P0 ;  /* 0x000010101800780c */ /* 0x000fe200047c1270 */
[----:B------:R-:W-:Y:S01]  /*29b0*/  STS.64 [R146], R116 ;  /* 0x0000007492007388 */ /* 0x000fe20000000a00 */
[----:B------:R-:W-:Y:S01]  /*29c0*/  LOP3.LUT R24, R2, 0x20, RZ, 0xfc, !PT ;  /* 0x0000002002187812 */ /* 0x000fe200078efcff */
[----:B------:R-:W-:Y:S01]  /*29d0*/  IMAD.IADD R149, R23, 0x1, R22 ;  /* 0x0000000117957824 */ /* 0x000fe200078e0216 */
[C---:B------:R-:W-:Y:S01]  /*29e0*/  LOP3.LUT R25, R21.reuse, 0x1400, RZ, 0xfc, !PT ;  /* 0x0000140015197812 */ /* 0x040fe200078efcff */
[----:B------:R-:W-:Y:S01]  /*29f0*/  STS.64 [R148+0x1000], R118 ;  /* 0x0010007694007388 */ /* 0x000fe20000000a00 */
[----:B------:R-:W-:Y:S02]  /*2a00*/  ISETP.LT.AND P3, PT, R24, 0x1010, !P0 ;  /* 0x000010101800780c */ /* 0x000fe40004761270 */
[C---:B------:R-:W-:Y:S01]  /*2a10*/  LOP3.LUT R24, R21.reuse, 0x1000, RZ, 0xfc, !PT ;  /* 0x0000100015187812 */ /* 0x040fe200078efcff */
[----:B------:R-:W-:Y:S01]  /*2a20*/  STS.64 [R146+0x40], R120 ;  /* 0x0000407892007388 */ /* 0x000fe20000000a00 */
[----:B------:R-:W-:-:S02]  /*2a30*/  LOP3.LUT R26, R21, 0x1800, RZ, 0xfc, !PT ;  /* 0x00001800151a7812 */ /* 0x000fc400078efcff */
[----:B------:R-:W-:Y:S01]  /*2a40*/  LOP3.LUT R28, R21, 0x1c00, RZ, 0xfc, !PT ;  /* 0x00001c00151c7812 */ /* 0x000fe200078efcff */
[----:B------:R-:W-:Y:S01]  /*2a50*/  STS.64 [R148+0x1040], R122 ;  /* 0x0010407a94007388 */ /* 0x000fe20000000a00 */
[----:B------:R-:W-:Y:S02]  /*2a60*/  SHF.R.U32.HI R24, RZ, 0x3, R24 ;  /* 0x00000003ff187819 */ /* 0x000fe40000011618 */
[----:B------:R-:W-:Y:S01]  /*2a70*/  SHF.R.U32.HI R25, RZ, 0x3, R25 ;  /* 0x00000003ff197819 */ /* 0x000fe20000011619 */
[----:B------:R-:W-:Y:S01]  /*2a80*/  STS.64 [R146+0x80], R124 ;  /* 0x0000807c92007388 */ /* 0x000fe20000000a00 */
[----:B------:R-:W-:Y:S02]  /*2a90*/  SHF.R.U32.HI R27, RZ, 0x3, R26 ;  /* 0x00000003ff1b7819 */ /* 0x000fe4000001161a */
[----:B------:R-:W-:Y:S01]  /*2aa0*/  SHF.R.U32.HI R29, RZ, 0x3, R28 ;  /* 0x00000003ff1d7819 */ /* 0x000fe2000001161c */
[----:B------:R-:W-:Y:S01]  /*2ab0*/  STS.64 [R149+0x1080], R126 ;  /* 0x0010807e95007388 */ /* 0x000fe20000000a00 */
[----:B------:R-:W-:-:S02]  /*2ac0*/  LOP3.LUT R24, R24, 0x270, RZ, 0xc0, !PT ;  /* 0x0000027018187812 */ /* 0x000fc400078ec0ff */
[----:B------:R-:W-:Y:S01]  /*2ad0*/  LOP3.LUT R26, R25, 0x2f0, RZ, 0xc0, !PT ;  /* 0x000002f0191a7812 */ /* 0x000fe200078ec0ff */
[----:B------:R-:W-:Y:S01]  /*2ae0*/  STS.64 [R146+0xc0], R128 ;  /* 0x0000c08092007388 */ /* 0x000fe20000000a00 */
[----:B------:R-:W-:Y:S01]  /*2af0*/  LOP3.LUT R28, R27, 0x370, RZ, 0xc0, !PT ;  /* 0x000003701b1c7812 */ /* 0x000fe200078ec0ff */
[----:B------:R-:W-:Y:S01]  /*2b00*/  IMAD R139, R21, 0x4, R24 ;  /* 0x00000004158b7824 */ /* 0x000fe200078e0218 */
[----:B------:R-:W-:Y:S01]  /*2b10*/  LOP3.LUT R30, R29, 0x3f0, RZ, 0xc0, !PT ;  /* 0x000003f01d1e7812 */ /* 0x000fe200078ec0ff */
[----:B------:R-:W-:Y:S01]  /*2b20*/  STS.64 [R149+0x10c0], R130 ;  /* 0x0010c08295007388 */ /* 0x000fe20000000a00 */
[C---:B------:R-:W-:Y:S01]  /*2b30*/  IMAD R137, R21.reuse, 0x4, R26 ;  /* 0x0000000415897824 */ /* 0x040fe200078e021a */
[----:B------:R-:W-:Y:S01]  /*2b40*/  ISETP.LT.AND P1, PT, R2, 0x1010, !P0 ;  /* 0x000010100200780c */ /* 0x000fe20004721270 */
[C---:B------:R-:W-:Y:S01]  /*2b50*/  IMAD R3, R21.reuse, 0x4, R28 ;  /* 0x0000000415037824 */ /* 0x040fe200078e021c */
[----:B------:R-:W-:Y:S01]  /*2b60*/  STS.64 [R146+0x100], R132 ;  /* 0x0001008492007388 */ /* 0x000fe20000000a00 */
[----:B------:R-:W-:-:S03]  /*2b70*/  IMAD R0, R21, 0x4, R30 ;  /* 0x0000000415007824 */ /* 0x000fc600078e021e */
[----:B------:R-:W-:Y:S04]  /*2b80*/  STS.64 [R149+0x1100], R134 ;  /* 0x0011008695007388 */ /* 0x000fe80000000a00 */
[----:B------:R-:W-:Y:S04]  /*2b90*/  STS.64 [R146+0x140], R112 ;  /* 0x0001407092007388 */ /* 0x000fe80000000a00 */
[----:B------:R-:W-:Y:S04]  /*2ba0*/  STS.64 [R149+0x1140], R114 ;  /* 0x0011407295007388 */ /* 0x000fe80000000a00 */
[----:B------:R-:W-:Y:S04]  /*2bb0*/  STS.64 [R146+0x180], R108 ;  /* 0x0001806c92007388 */ /* 0x000fe80000000a00 */
[----:B------:R-:W-:Y:S04]  /*2bc0*/  STS.64 [R149+0x1180], R110 ;  /* 0x0011806e95007388 */ /* 0x000fe80000000a00 */
[----:B------:R-:W-:Y:S04]  /*2bd0*/  STS.64 [R146+0x1c0], R104 ;  /* 0x0001c06892007388 */ /* 0x000fe80000000a00 */
[----:B------:R-:W-:Y:S04]  /*2be0*/  STS.64 [R149+0x11c0], R106 ;  /* 0x0011c06a95007388 */ /* 0x000fe80000000a00 */
[----:B------:R-:W-:Y:S06]  /*2bf0*/  BAR.SYNC.DEFER_BLOCKING 0x0 ;  /* 0x0000000000007b1d */ /* 0x000fec0000010000 */
[----:B------:R-:W1:Y:S04]  /*2c00*/  LDS.128 R124, [R144] ;  /* 0x00000000907c7984 */ /* 0x000e680000000c00 */
[----:B------:R-:W2:Y:S04]  /*2c10*/  LDS.128 R120, [R145+0x1000] ;  /* 0x0010000091787984 */ /* 0x000ea80000000c00 */
[----:B------:R-:W3:Y:S04]  /*2c20*/  LDS.128 R116, [R138+0x2000] ;  /* 0x002000008a747984 */ /* 0x000ee80000000c00 */
[----:B------:R-:W4:Y:S04]  /*2c30*/  LDS.128 R72, [R136+0x3000] ;  /* 0x0030000088487984 */ /* 0x000f280000000c00 */
[----:B------:R-:W1:Y:S04]  /*2c40*/  LDS.128 R32, [R139+0x4000] ;  /* 0x004000008b207984 */ /* 0x000e680000000c00 */
[----:B------:R-:W1:Y:S04]  /*2c50*/  LDS.128 R28, [R137+0x5000] ;  /* 0x00500000891c7984 */ /* 0x000e680000000c00 */
[----:B------:R-:W1:Y:S04]  /*2c60*/  LDS.128 R24, [R3+0x6000] ;  /* 0x0060000003187984 */ /* 0x000e680000000c00 */
[----:B------:R-:W1:Y:S04]  /*2c70*/  LDS.128 R20, [R0+0x7000] ;  /* 0x0070000000147984 */ /* 0x000e680000000c00 */
[----:B------:R-:W-:Y:S06]  /*2c80*/  BAR.SYNC.DEFER_BLOCKING 0x0 ;  /* 0x0000000000007b1d */ /* 0x000fec0000010000 */
[----:B------:R-:W-:Y:S04]  /*2c90*/  STS.64 [R146], R100 ;  /* 0x0000006492007388 */ /* 0x000fe80000000a00 */
[----:B------:R-:W-:Y:S04]  /*2ca0*/  STS.64 [R148+0x1000], R102 ;  /* 0x0010006694007388 */ /* 0x000fe80000000a00 */
        /* <DEDUP_REMOVED lines=16> */
[----:B------:R-:W1:Y:S04]  /*2db0*/  LDS.128 R108, [R145+0x1000] ;  /* 0x00100000916c7984 */ /* 0x000e680000000c00 */
[----:B------:R-:W1:Y:S04]  /*2dc0*/  LDS.128 R96, [R138+0x2000] ;  /* 0x002000008a607984 */ /* 0x000e680000000c00 */
[----:B------:R-:W1:Y:S04]  /*2dd0*/  LDS.128 R92, [R136+0x3000] ;  /* 0x00300000885c7984 */ /* 0x000e680000000c00 */
        /* <DEDUP_REMOVED lines=31> */
[----:B------:R1:W-:Y:S04]  /*2fd0*/  STS.64 [R146], R4 ;  /* 0x0000000492007388 */ /* 0x0003e80000000a00 */
[----:B------:R2:W-:Y:S04]  /*2fe0*/  STS.64 [R148+0x1000], R6 ;  /* 0x0010000694007388 */ /* 0x0005e80000000a00 */
[----:B------:R3:W-:Y:S04]  /*2ff0*/  STS.64 [R146+0x40], R8 ;  /* 0x0000400892007388 */ /* 0x0007e80000000a00 */
[----:B------:R4:W-:Y:S01]  /*3000*/  STS.64 [R148+0x1040], R10 ;  /* 0x0010400a94007388 */ /* 0x0009e20000000a00 */
[----:B-1----:R-:W-:Y:S01]  /*3010*/  IMAD.MOV.U32 R4, RZ, RZ, 0x4 ;  /* 0x00000004ff047424 */ /* 0x002fe200078e00ff */
[----:B------:R-:W-:-:S02]  /*3020*/  LOP3.LUT R5, R2, 0x30, RZ, 0xfc, !PT ;  /* 0x0000003002057812 */ /* 0x000fc400078efcff */
[----:B------:R1:W-:Y:S01]  /*3030*/  STS.64 [R146+0x80], R12 ;  /* 0x0000800c92007388 */ /* 0x0003e20000000a00 */
[----:B--2---:R-:W-:-:S03]  /*3040*/  IMAD.WIDE R6, R147, R4, c[0x0][0x170] ;  /* 0x00005c0093067625 */ /* 0x004fc600078e0204 */
[----:B------:R2:W-:Y:S01]  /*3050*/  STS.64 [R149+0x1080], R14 ;  /* 0x0010800e95007388 */ /* 0x0005e20000000a00 */
[----:B---3--:R-:W-:-:S03]  /*3060*/  IADD3 R9, R147, 0x18000, RZ ;  /* 0x0001800093097810 */ /* 0x008fc60007ffe0ff */
[----:B------:R3:W-:Y:S01]  /*3070*/  STS.64 [R146+0xc0], R16 ;  /* 0x0000c01092007388 */ /* 0x0007e20000000a00 */
[----:B----4-:R-:W-:Y:S01]  /*3080*/  IADD3 R11, R147, 0x30000, RZ ;  /* 0x00030000930b7810 */ /* 0x010fe20007ffe0ff */
[-C--:B------:R-:W-:Y:S02]  /*3090*/  IMAD.WIDE R8, R9, R4.reuse, c[0x0][0x170] ;  /* 0x00005c0009087625 */ /* 0x080fe400078e0204 */
[----:B------:R-:W-:Y:S01]  /*30a0*/  STS.64 [R149+0x10c0], R18 ;  /* 0x0010c01295007388 */ /* 0x000fe20000000a00 */
[----:B-1----:R-:W-:Y:S01]  /*30b0*/  IADD3 R13, R147, 0x48000, RZ ;  /* 0x00048000930d7810 */ /* 0x002fe20007ffe0ff */
[-C--:B------:R-:W-:Y:S02]  /*30c0*/  IMAD.WIDE R10, R11, R4.reuse, c[0x0][0x170] ;  /* 0x00005c000b0a7625 */ /* 0x080fe400078e0204 */
[----:B------:R-:W-:Y:S01]  /*30d0*/  STS.64 [R146+0x100], R160 ;  /* 0x000100a092007388 */ /* 0x000fe20000000a00 */
[----:B--2---:R-:W-:Y:S01]  /*30e0*/  IADD3 R15, R147, 0x78000, RZ ;  /* 0x00078000930f7810 */ /* 0x004fe20007ffe0ff */
[----:B------:R-:W-:Y:S01]  /*30f0*/  IMAD.WIDE R12, R13, R4, c[0x0][0x170] ;  /* 0x00005c000d0c7625 */ /* 0x000fe200078e0204 */
[----:B------:R-:W-:Y:S01]  /*3100*/  LOP3.LUT R14, R2, 0xb0, RZ, 0xfc, !PT ;  /* 0x000000b0020e7812 */ /* 0x000fe200078efcff */
[----:B------:R-:W-:Y:S01]  /*3110*/  STS.64 [R149+0x1100], R162 ;  /* 0x001100a295007388 */ /* 0x000fe20000000a00 */
[----:B---3--:R-:W-:-:S03]  /*3120*/  IADD3 R17, R147, 0x90000, RZ ;  /* 0x0009000093117810 */ /* 0x008fc60007ffe0ff */
[----:B------:R-:W-:Y:S04]  /*3130*/  STS.64 [R146+0x140], R180 ;  /* 0x000140b492007388 */ /* 0x000fe80000000a00 */
[----:B------:R-:W-:Y:S04]  /*3140*/  STS.64 [R149+0x1140], R182 ;  /* 0x001140b695007388 */ /* 0x000fe80000000a00 */
[----:B------:R-:W-:Y:S04]  /*3150*/  STS.64 [R146+0x180], R176 ;  /* 0x000180b092007388 */ /* 0x000fe80000000a00 */
[----:B------:R-:W-:Y:S04]  /*3160*/  STS.64 [R149+0x1180], R178 ;  /* 0x001180b295007388 */ /* 0x000fe80000000a00 */
[----:B------:R-:W-:Y:S04]  /*3170*/  STS.64 [R146+0x1c0], R140 ;  /* 0x0001c08c92007388 */ /* 0x000fe80000000a00 */
[----:B------:R-:W-:Y:S04]  /*3180*/  STS.64 [R149+0x11c0], R142 ;  /* 0x0011c08e95007388 */ /* 0x000fe80000000a00 */
[----:B------:R-:W-:Y:S06]  /*3190*/  BAR.SYNC.DEFER_BLOCKING 0x0 ;  /* 0x0000000000007b1d */ /* 0x000fec0000010000 */
[----:B------:R1:W-:Y:S01]  /*31a0*/  @P1 STG.E.128 [R6.64], R124 ;  /* 0x0000007c06001986 */ /* 0x0003e2000c101d0e */
[----:B------:R-:W-:-:S02]  /*31b0*/  ISETP.LT.AND P1, PT, R5, 0x1010, !P0 ;  /* 0x000010100500780c */ /* 0x000fc40004721270 */
[C---:B------:R-:W-:Y:S01]  /*31c0*/  LOP3.LUT R5, R2.reuse, 0x38, RZ, 0xfc, !PT ;  /* 0x0000003802057812 */ /* 0x040fe200078efcff */
[----:B------:R2:W-:Y:S03]  /*31d0*/  @P6 STG.E.128 [R8.64], R120 ;  /* 0x0000007808006986 */ /* 0x0005e6000c101d0e */
[----:B------:R-:W-:Y:S01]  /*31e0*/  ISETP.LT.AND P6, PT, R5, 0x1010, !P0 ;  /* 0x000010100500780c */ /* 0x000fe200047c1270 */
[----:B------:R3:W-:Y:S01]  /*31f0*/  @P5 STG.E.128 [R10.64], R116 ;  /* 0x000000740a005986 */ /* 0x0007e2000c101d0e */
[----:B------:R-:W-:-:S03]  /*3200*/  LOP3.LUT R5, R2, 0x40, RZ, 0xfc, !PT ;  /* 0x0000004002057812 */ /* 0x000fc600078efcff */
[----:B------:R4:W-:Y:S01]  /*3210*/  @P4 STG.E.128 [R12.64], R72 ;  /* 0x000000480c004986 */ /* 0x0009e2000c101d0e */
[----:B------:R-:W-:Y:S02]  /*3220*/  ISETP.LT.AND P5, PT, R5, 0x1010, !P0 ;  /* 0x000010100500780c */ /* 0x000fe400047a1270 */
[C---:B------:R-:W-:Y:S01]  /*3230*/  LOP3.LUT R5, R2.reuse, 0x48, RZ, 0xfc, !PT ;  /* 0x0000004802057812 */ /* 0x040fe200078efcff */
[----:B------:R-:W-:Y:S01]  /*3240*/  LDS.128 R56, [R137+0x5000] ;  /* 0x0050000089387984 */ /* 0x000fe20000000c00 */
[----:B-1----:R-:W-:Y:S02]  /*3250*/  IADD3 R7, R147, 0x60000, RZ ;  /* 0x0006000093077810 */ /* 0x002fe40007ffe0ff */
[----:B------:R-:W-:Y:S01]  /*3260*/  ISETP.LT.AND P4, PT, R5, 0x1010, !P0 ;  /* 0x000010100500780c */ /* 0x000fe20004781270 */
[----:B------:R-:W-:Y:S01]  /*3270*/  LDS.128 R60, [R3+0x6000] ;  /* 0x00600000033c7984 */ /* 0x000fe20000000c00 */
[----:B------:R-:W-:Y:S01]  /*3280*/  LOP3.LUT R5, R2, 0x50, RZ, 0xfc, !PT ;  /* 0x0000005002057812 */ /* 0x000fe200078efcff */
[----:B------:R-:W-:-:S04]  /*3290*/  IMAD.WIDE R6, R7, R4, c[0x0][0x170] ;  /* 0x00005c0007067625 */ /* 0x000fc800078e0204 */
[-C--:B--2---:R-:W-:Y:S01]  /*32a0*/  IMAD.WIDE R8, R15, R4.reuse, c[0x0][0x170] ;  /* 0x00005c000f087625 */ /* 0x084fe200078e0204 */
[----:B------:R1:W-:Y:S01]  /*32b0*/  @P3 STG.E.128 [R6.64], R32 ;  /* 0x0000002006003986 */ /* 0x0003e2000c101d0e */
[----:B------:R-:W-:Y:S02]  /*32c0*/  ISETP.LT.AND P3, PT, R5, 0x1010, !P0 ;  /* 0x000010100500780c */ /* 0x000fe40004761270 */
[C---:B------:R-:W-:Y:S01]  /*32d0*/  LOP3.LUT R5, R2.reuse, 0x58, RZ, 0xfc, !PT ;  /* 0x0000005802057812 */ /* 0x040fe200078efcff */
[-C--:B---3--:R-:W-:Y:S01]  /*32e0*/  IMAD.WIDE R10, R17, R4.reuse, c[0x0][0x170] ;  /* 0x00005c00110a7625 */ /* 0x088fe200078e0204 */
[----:B------:R2:W-:Y:S01]  /*32f0*/  @P2 STG.E.128 [R8.64], R28 ;  /* 0x0000001c08002986 */ /* 0x0005e2000c101d0e */
[----:B----4-:R-:W-:Y:S02]  /*3300*/  IADD3 R13, R147, 0xa8000, RZ ;  /* 0x000a8000930d7810 */ /* 0x010fe40007ffe0ff */
[----:B------:R-:W-:Y:S01]  /*3310*/  ISETP.LT.AND P2, PT, R5, 0x1010, !P0 ;  /* 0x000010100500780c */ /* 0x000fe20004741270 */
[----:B------:R3:W-:Y:S01]  /*3320*/  @P1 STG.E.128 [R10.64], R24 ;  /* 0x000000180a001986 */ /* 0x0007e2000c101d0e */
[----:B------:R-:W-:Y:S01]  /*3330*/  LOP3.LUT R5, R2, 0x60, RZ, 0xfc, !PT ;  /* 0x0000006002057812 */ /* 0x000fe200078efcff */
[----:B------:R-:W-:Y:S01]  /*3340*/  IMAD.WIDE R12, R13, R4, c[0x0][0x170] ;  /* 0x00005c000d0c7625 */ /* 0x000fe200078e0204 */
[----:B------:R-:W-:Y:S01]  /*3350*/  IADD3 R15, R147, 0xc0000, RZ ;  /* 0x000c0000930f7810 */ /* 0x000fe20007ffe0ff */
[----:B------:R-:W-:Y:S01]  /*3360*/  LDS.128 R24, [R138+0x2000] ;  /* 0x002000008a187984 */ /* 0x000fe20000000c00 */
[----:B------:R-:W-:-:S02]  /*3370*/  ISETP.LT.AND P1, PT, R5, 0x1010, !P0 ;  /* 0x000010100500780c */ /* 0x000fc40004721270 */
[C---:B------:R-:W-:Y:S01]  /*3380*/  LOP3.LUT R5, R2.reuse, 0x68, RZ, 0xfc, !PT ;  /* 0x0000006802057812 */ /* 0x040fe200078efcff */
[----:B------:R4:W-:Y:S01]  /*3390*/  @P6 STG.E.128 [R12.64], R20 ;  /* 0x000000140c006986 */ /* 0x0009e2000c101d0e */
[----:B------:R-:W-:Y:S01]  /*33a0*/  IADD3 R17, R147, 0xd8000, RZ ;  /* 0x000d800093117810 */ /* 0x000fe20007ffe0ff */
[-C--:B-1----:R-:W-:Y:S01]  /*33b0*/  IMAD.WIDE R6, R15, R4.reuse, c[0x0][0x170] ;  /* 0x00005c000f067625 */ /* 0x082fe200078e0204 */
[----:B------:R-:W-:Y:S01]  /*33c0*/  ISETP.LT.AND P6, PT, R5, 0x1010, !P0 ;  /* 0x000010100500780c */ /* 0x000fe200047c1270 */
[----:B------:R-:W-:Y:S01]  /*33d0*/  LDS.128 R20, [R145+0x1000] ;  /* 0x0010000091147984 */ /* 0x000fe20000000c00 */
[----:B------:R-:W-:Y:S01]  /*33e0*/  LOP3.LUT R5, R2, 0x70, RZ, 0xfc, !PT ;  /* 0x0000007002057812 */ /* 0x000fe200078efcff */
[----:B--2---:R-:W-:Y:S01]  /*33f0*/  IMAD.WIDE R8, R17, R4, c[0x0][0x170] ;  /* 0x00005c0011087625 */ /* 0x004fe200078e0204 */
[----:B------:R-:W-:Y:S01]  /*3400*/  IADD3 R15, R147, 0x108000, RZ ;  /* 0x00108000930f7810 */ /* 0x000fe20007ffe0ff */
[----:B------:R1:W-:Y:S01]  /*3410*/  @P5 STG.E.128 [R6.64], R112 ;  /* 0x0000007006005986 */ /* 0x0003e2000c101d0e */
[----:B------:R-:W-:-:S02]  /*3420*/  ISETP.LT.AND P5, PT, R5, 0x1010, !P0 ;  /* 0x000010100500780c */ /* 0x000fc400047a1270 */
[C---:B---3--:R-:W-:Y:S01]  /*3430*/  IADD3 R11, R147.reuse, 0xf0000, RZ ;  /* 0x000f0000930b7810 */ /* 0x048fe20007ffe0ff */
[----:B------:R2:W-:Y:S01]  /*3440*/  @P4 STG.E.128 [R8.64], R108 ;  /* 0x0000006c08004986 */ /* 0x0005e2000c101d0e */
[C---:B------:R-:W-:Y:S02]  /*3450*/  LOP3.LUT R5, R2.reuse, 0x78, RZ, 0xfc, !PT ;  /* 0x0000007802057812 */ /* 0x040fe400078efcff */
[----:B------:R-:W-:Y:S01]  /*3460*/  IADD3 R17, R147, 0x120000, RZ ;  /* 0x0012000093117810 */ /* 0x000fe20007ffe0ff */
[-C--:B------:R-:W-:Y:S01]  /*3470*/  IMAD.WIDE R10, R11, R4.reuse, c[0x0][0x170] ;  /* 0x00005c000b0a7625 */ /* 0x080fe200078e0204 */
[----:B------:R-:W-:Y:S01]  /*3480*/  ISETP.LT.AND P4, PT, R5, 0x1010, !P0 ;  /* 0x000010100500780c */ /* 0x000fe20004781270 */
[----:B------:R-:W-:Y:S01]  /*3490*/  LDS.128 R28, [R136+0x3000] ;  /* 0x00300000881c7984 */ /* 0x000fe20000000c00 */
[----:B------:R-:W-:Y:S01]  /*34a0*/  LOP3.LUT R5, R2, 0x80, RZ, 0xfc, !PT ;  /* 0x0000008002057812 */ /* 0x000fe200078efcff */
[----:B----4-:R-:W-:Y:S01]  /*34b0*/  IMAD.WIDE R12, R15, R4, c[0x0][0x170] ;  /* 0x00005c000f0c7625 */ /* 0x010fe200078e0204 */
[----:B------:R-:W-:Y:S01]  /*34c0*/  IADD3 R15, R147, 0x150000, RZ ;  /* 0x00150000930f7810 */ /* 0x000fe20007ffe0ff */
[----:B------:R3:W-:Y:S01]  /*34d0*/  @P3 STG.E.128 [R10.64], R96 ;  /* 0x000000600a003986 */ /* 0x0007e2000c101d0e */
[----:B------:R-:W-:-:S02]  /*34e0*/  ISETP.LT.AND P3, PT, R5, 0x1010, !P0 ;  /* 0x000010100500780c */ /* 0x000fc40004761270 */
[C---:B------:R-:W-:Y:S01]  /*34f0*/  LOP3.LUT R5, R2.reuse, 0x88, RZ, 0xfc, !PT ;  /* 0x0000008802057812 */ /* 0x040fe200078efcff */
[-C--:B-1----:R-:W-:Y:S01]  /*3500*/  IMAD.WIDE R6, R17, R4.reuse, c[0x0][0x170] ;  /* 0x00005c0011067625 */ /* 0x082fe200078e0204 */
[----:B------:R1:W-:Y:S01]  /*3510*/  @P2 STG.E.128 [R12.64], R92 ;  /* 0x0000005c0c002986 */ /* 0x0003e2000c101d0e */
[C---:B------:R-:W-:Y:S02]  /*3520*/  IADD3 R17, R147.reuse, 0x168000, RZ ;  /* 0x0016800093117810 */ /* 0x040fe40007ffe0ff */
[----:B--2---:R-:W-:Y:S01]  /*3530*/  IADD3 R9, R147, 0x138000, RZ ;  /* 0x0013800093097810 */ /* 0x004fe20007ffe0ff */
[----:B------:R2:W-:Y:S01]  /*3540*/  @P1 STG.E.128 [R6.64], R88 ;  /* 0x0000005806001986 */ /* 0x0005e2000c101d0e */
[----:B------:R-:W-:Y:S02]  /*3550*/  ISETP.LT.AND P2, PT, R5, 0x1010, !P0 ;  /* 0x000010100500780c */ /* 0x000fe40004741270 */
[----:B------:R-:W-:Y:S01]  /*3560*/  LOP3.LUT R5, R2, 0x90, RZ, 0xfc, !PT ;  /* 0x0000009002057812 */ /* 0x000fe200078efcff */
[----:B------:R-:W-:Y:S01]  /*3570*/  IMAD.WIDE R8, R9, R4, c[0x0][0x170] ;  /* 0x00005c0009087625 */ /* 0x000fe200078e0204 */
[----:B------:R-:W-:Y:S01]  /*3580*/  LDS.128 R32, [R139+0x4000] ;  /* 0x004000008b207984 */ /* 0x000fe20000000c00 */
[----:B------:R-:W-:-:S02]  /*3590*/  IADD3 R3, R147, 0x258000, RZ ;  /* 0x0025800093037810 */ /* 0x000fc40007ffe0ff */
[----:B------:R-:W-:Y:S01]  /*35a0*/  ISETP.LT.AND P1, PT, R5, 0x1010, !P0 ;  /* 0x000010100500780c */ /* 0x000fe20004721270 */
[-C--:B---3--:R-:W-:Y:S01]  /*35b0*/  IMAD.WIDE R10, R15, R4.reuse, c[0x0][0x170] ;  /* 0x00005c000f0a7625 */ /* 0x088fe200078e0204 */
[C---:B------:R-:W-:Y:S01]  /*35c0*/  LOP3.LUT R5, R2.reuse, 0x98, RZ, 0xfc, !PT ;  /* 0x0000009802057812 */ /* 0x040fe200078efcff */
[----:B------:R3:W-:Y:S01]  /*35d0*/  @P6 STG.E.128 [R8.64], R84 ;  /* 0x0000005408006986 */ /* 0x0007e2000c101d0e */
[----:B------:R-:W-:Y:S02]  /*35e0*/  IADD3 R15, R147, 0x198000, RZ ;  /* 0x00198000930f7810 */ /* 0x000fe40007ffe0ff */
[----:B------:R-:W-:Y:S01]  /*35f0*/  ISETP.LT.AND P6, PT, R5, 0x1010, !P0 ;  /* 0x000010100500780c */ /* 0x000fe200047c1270 */
[----:B-1----:R-:W-:Y:S01]  /*3600*/  IMAD.WIDE R12, R17, R4, c[0x0][0x170] ;  /* 0x00005c00110c7625 */ /* 0x002fe200078e0204 */
[----:B------:R-:W-:Y:S01]  /*3610*/  LOP3.LUT R5, R2, 0xa0, RZ, 0xfc, !PT ;  /* 0x000000a002057812 */ /* 0x000fe200078efcff */
[----:B------:R1:W-:Y:S01]  /*3620*/  @P5 STG.E.128 [R10.64], R80 ;  /* 0x000000500a005986 */ /* 0x0003e2000c101d0e */
[----:B--2---:R-:W-:-:S02]  /*3630*/  IADD3 R7, R147, 0x180000, RZ ;  /* 0x0018000093077810 */ /* 0x004fc40007ffe0ff */
[----:B------:R-:W-:Y:S01]  /*3640*/  ISETP.LT.AND P5, PT, R5, 0x1010, !P0 ;  /* 0x000010100500780c */ /* 0x000fe200047a1270 */
[----:B------:R-:W2:Y:S01]  /*3650*/  LDS.128 R16, [R144] ;  /* 0x0000000090107984 */ /* 0x000ea20000000c00 */
[C---:B------:R-:W-:Y:S01]  /*3660*/  LOP3.LUT R5, R2.reuse, 0xa8, RZ, 0xfc, !PT ;  /* 0x000000a802057812 */ /* 0x040fe200078efcff */
[-C--:B------:R-:W-:Y:S02]  /*3670*/  IMAD.WIDE R6, R7, R4.reuse, c[0x0][0x170] ;  /* 0x00005c0007067625 */ /* 0x080fe400078e0204 */
[----:B------:R4:W-:Y:S01]  /*3680*/  @P4 STG.E.128 [R12.64], R76 ;  /* 0x0000004c0c004986 */ /* 0x0009e2000c101d0e */
[----:B------:R-:W-:Y:S02]  /*3690*/  ISETP.LT.AND P4, PT, R5, 0x1010, !P0 ;  /* 0x000010100500780c */ /* 0x000fe40004781270 */
[----:B------:R-:W-:Y:S01]  /*36a0*/  LOP3.LUT R5, R2, 0xb8, RZ, 0xfc, !PT ;  /* 0x000000b802057812 */ /* 0x000fe200078efcff */
[----:B---3--:R-:W-:Y:S01]  /*36b0*/  IMAD.WIDE R8, R15, R4, c[0x0][0x170] ;  /* 0x00005c000f087625 */ /* 0x008fe200078e0204 */
[----:B------:R3:W-:Y:S01]  /*36c0*/  @P3 STG.E.128 [R6.64], R104 ;  /* 0x0000006806003986 */ /* 0x0007e2000c101d0e */
[----:B------:R-:W-:-:S02]  /*36d0*/  ISETP.LT.AND P3, PT, R14, 0x1010, !P0 ;  /* 0x000010100e00780c */ /* 0x000fc40004761270 */
[----:B------:R-:W-:Y:S01]  /*36e0*/  LOP3.LUT R14, R2, 0xe8, RZ, 0xfc, !PT ;  /* 0x000000e8020e7812 */ /* 0x000fe200078efcff */
[----:B------:R3:W-:Y:S01]  /*36f0*/  @P2 STG.E.128 [R8.64], R100 ;  /* 0x0000006408002986 */ /* 0x0007e2000c101d0e */
[----:B------:R-:W-:Y:S02]  /*3700*/  ISETP.LT.AND P2, PT, R5, 0x1010, !P0 ;  /* 0x000010100500780c */ /* 0x000fe40004741270 */
[C---:B-1----:R-:W-:Y:S02]  /*3710*/  IADD3 R11, R147.reuse, 0x1b0000, RZ ;  /* 0x001b0000930b7810 */ /* 0x042fe40007ffe0ff */
[C---:B------:R-:W-:Y:S02]  /*3720*/  IADD3 R5, R147.reuse, 0x1c8000, RZ ;  /* 0x001c800093057810 */ /* 0x040fe40007ffe0ff */
[----:B------:R-:W-:Y:S01]  /*3730*/  IADD3 R15, R147, 0x2d0000, RZ ;  /* 0x002d0000930f7810 */ /* 0x000fe20007ffe0ff */
[----:B------:R-:W-:Y:S01]  /*3740*/  IMAD.WIDE R10, R11, R4, c[0x0][0x170] ;  /* 0x00005c000b0a7625 */ /* 0x000fe200078e0204 */
[----:B----4-:R-:W-:-:S02]  /*3750*/  IADD3 R13, R147, 0x1e0000, RZ ;  /* 0x001e0000930d7810 */ /* 0x010fc40007ffe0ff */
[C---:B------:R-:W-:Y:S02]  /*3760*/  LOP3.LUT R12, R2.reuse, 0xc0, RZ, 0xfc, !PT ;  /* 0x000000c0020c7812 */ /* 0x040fe400078efcff */
[----:B------:R1:W-:Y:S01]  /*3770*/  @P1 STG.E.128 [R10.64], R68 ;  /* 0x000000440a001986 */ /* 0x0003e2000c101d0e */
[-C--:B---3--:R-:W-:Y:S01]  /*3780*/  IMAD.WIDE R6, R5, R4.reuse, c[0x0][0x170] ;  /* 0x00005c0005067625 */ /* 0x088fe200078e0204 */
[----:B------:R-:W-:Y:S02]  /*3790*/  LOP3.LUT R5, R2, 0xc8, RZ, 0xfc, !PT ;  /* 0x000000c802057812 */ /* 0x000fe400078efcff */
[----:B------:R-:W-:Y:S01]  /*37a0*/  ISETP.LT.AND P1, PT, R12, 0x1010, !P0 ;  /* 0x000010100c00780c */ /* 0x000fe20004721270 */
[----:B------:R-:W-:Y:S01]  /*37b0*/  IMAD.WIDE R8, R13, R4, c[0x0][0x170] ;  /* 0x00005c000d087625 */ /* 0x000fe200078e0204 */
[----:B------:R-:W-:Y:S01]  /*37c0*/  IADD3 R13, R147, 0x1f8000, RZ ;  /* 0x001f8000930d7810 */ /* 0x000fe20007ffe0ff */
[----:B------:R3:W-:Y:S01]  /*37d0*/  @P6 STG.E.128 [R6.64], R52 ;  /* 0x0000003406006986 */ /* 0x0007e2000c101d0e */
[----:B------:R-:W-:-:S02]  /*37e0*/  ISETP.LT.AND P6, PT, R5, 0x1010, !P0 ;  /* 0x000010100500780c */ /* 0x000fc400047c1270 */
[C---:B------:R-:W-:Y:S01]  /*37f0*/  LOP3.LUT R5, R2.reuse, 0xd0, RZ, 0xfc, !PT ;  /* 0x000000d002057812 */ /* 0x040fe200078efcff */
[----:B------:R4:W-:Y:S01]  /*3800*/  @P5 STG.E.128 [R8.64], R48 ;  /* 0x0000003008005986 */ /* 0x0009e2000c101d0e */
[C---:B------:R-:W-:Y:S02]  /*3810*/  LOP3.LUT R12, R2.reuse, 0xd8, RZ, 0xfc, !PT ;  /* 0x000000d8020c7812 */ /* 0x040fe400078efcff */
[----:B------:R-:W-:Y:S02]  /*3820*/  ISETP.LT.AND P5, PT, R5, 0x1010, !P0 ;  /* 0x000010100500780c */ /* 0x000fe400047a1270 */
[----:B------:R-:W-:Y:S02]  /*3830*/  LOP3.LUT R5, R2, 0xe0, RZ, 0xfc, !PT ;  /* 0x000000e002057812 */ /* 0x000fe400078efcff */
[----:B-1----:R-:W-:Y:S01]  /*3840*/  IADD3 R11, R147, 0x210000, RZ ;  /* 0x00210000930b7810 */ /* 0x002fe20007ffe0ff */
[----:B---3--:R-:W-:Y:S01]  /*3850*/  IMAD.WIDE R6, R13, R4, c[0x0][0x170] ;  /* 0x00005c000d067625 */ /* 0x008fe200078e0204 */
[----:B------:R-:W-:-:S03]  /*3860*/  IADD3 R13, R147, 0x228000, RZ ;  /* 0x00228000930d7810 */ /* 0x000fc60007ffe0ff */
[-C--:B----4-:R-:W-:Y:S01]  /*3870*/  IMAD.WIDE R8, R11, R4.reuse, c[0x0][0x170] ;  /* 0x00005c000b087625 */ /* 0x090fe200078e0204 */
[----:B------:R1:W-:Y:S01]  /*3880*/  @P4 STG.E.128 [R6.64], R44 ;  /* 0x0000002c06004986 */ /* 0x0003e2000c101d0e */
[----:B------:R-:W-:Y:S02]  /*3890*/  ISETP.LT.AND P4, PT, R12, 0x1010, !P0 ;  /* 0x000010100c00780c */ /* 0x000fe40004781270 */
[-C--:B------:R-:W-:Y:S01]  /*38a0*/  IMAD.WIDE R10, R13, R4.reuse, c[0x0][0x170] ;  /* 0x00005c000d0a7625 */ /* 0x080fe200078e0204 */
[----:B------:R-:W-:Y:S01]  /*38b0*/  IADD3 R13, R147, 0x240000, RZ ;  /* 0x00240000930d7810 */ /* 0x000fe20007ffe0ff */
[----:B------:R3:W-:Y:S01]  /*38c0*/  @P3 STG.E.128 [R8.64], R36 ;  /* 0x0000002408003986 */ /* 0x0007e2000c101d0e */
[----:B------:R-:W-:Y:S02]  /*38d0*/  ISETP.LT.AND P3, PT, R5, 0x1010, !P0 ;  /* 0x000010100500780c */ /* 0x000fe40004761270 */
[----:B------:R-:W-:Y:S01]  /*38e0*/  LOP3.LUT R5, R2, 0xf8, RZ, 0xfc, !PT ;  /* 0x000000f802057812 */ /* 0x000fe200078efcff */
[----:B------:R-:W-:Y:S01]  /*38f0*/  IMAD.WIDE R12, R13, R4, c[0x0][0x170] ;  /* 0x00005c000d0c7625 */ /* 0x000fe200078e0204 */
[----:B------:R4:W-:Y:S01]  /*3900*/  @P2 STG.E.128 [R10.64], R40 ;  /* 0x000000280a002986 */ /* 0x0009e2000c101d0e */
[----:B------:R-:W-:-:S02]  /*3910*/  ISETP.LT.AND P2, PT, R14, 0x1010, !P0 ;  /* 0x000010100e00780c */ /* 0x000fc40004741270 */
[-C--:B------:R-:W-:Y:S01]  /*3920*/  IMAD.WIDE R14, R15, R4.reuse, c[0x0][0x170] ;  /* 0x00005c000f0e7625 */ /* 0x080fe200078e0204 */
[----:B--2---:R2:W-:Y:S01]  /*3930*/  @P1 STG.E.128 [R12.64], R16 ;  /* 0x000000100c001986 */ /* 0x0045e2000c101d0e */
[----:B-1----:R-:W-:Y:S02]  /*3940*/  LOP3.LUT R6, R2, 0xf0, RZ, 0xfc, !PT ;  /* 0x000000f002067812 */ /* 0x002fe400078efcff */
[-C--:B------:R-:W-:Y:S01]  /*3950*/  IMAD.WIDE R2, R3, R4.reuse, c[0x0][0x170] ;  /* 0x00005c0003027625 */ /* 0x080fe200078e0204 */
[C---:B------:R-:W-:Y:S02]  /*3960*/  IADD3 R7, R147.reuse, 0x270000, RZ ;  /* 0x0027000093077810 */ /* 0x040fe40007ffe0ff */
[----:B------:R-:W-:Y:S02]  /*3970*/  ISETP.LT.AND P1, PT, R6, 0x1010, !P0 ;  /* 0x000010100600780c */ /* 0x000fe40004721270 */
[----:B---3--:R-:W-:Y:S01]  /*3980*/  IADD3 R9, R147, 0x288000, RZ ;  /* 0x0028800093097810 */ /* 0x008fe20007ffe0ff */
[-C--:B------:R-:W-:Y:S01]  /*3990*/  IMAD.WIDE R6, R7, R4.reuse, c[0x0][0x170] ;  /* 0x00005c0007067625 */ /* 0x080fe200078e0204 */
[----:B------:R-:W-:Y:S01]  /*39a0*/  ISETP.LT.AND P0, PT, R5, 0x1010, !P0 ;  /* 0x000010100500780c */ /* 0x000fe20004701270 */
[----:B------:R1:W-:Y:S01]  /*39b0*/  @P6 STG.E.128 [R2.64], R20 ;  /* 0x0000001402006986 */ /* 0x0003e2000c101d0e */
[----:B----4-:R-:W-:Y:S01]  /*39c0*/  IADD3 R11, R147, 0x2a0000, RZ ;  /* 0x002a0000930b7810 */ /* 0x010fe20007ffe0ff */
[-C--:B------:R-:W-:Y:S01]  /*39d0*/  IMAD.WIDE R8, R9, R4.reuse, c[0x0][0x170] ;  /* 0x00005c0009087625 */ /* 0x080fe200078e0204 */
[----:B------:R-:W-:Y:S01]  /*39e0*/  IADD3 R5, R147, 0x2b8000, RZ ;  /* 0x002b800093057810 */ /* 0x000fe20007ffe0ff */
[----:B------:R1:W-:Y:S02]  /*39f0*/  @P5 STG.E.128 [R6.64], R24 ;  /* 0x0000001806005986 */ /* 0x0003e4000c101d0e */
[----:B------:R-:W-:-:S02]  /*3a00*/  IMAD.WIDE R10, R11, R4, c[0x0][0x170] ;  /* 0x00005c000b0a7625 */ /* 0x000fc400078e0204 */
[----:B------:R1:W-:Y:S02]  /*3a10*/  @P4 STG.E.128 [R8.64], R28 ;  /* 0x0000001c08004986 */ /* 0x0003e4000c101d0e */
[----:B--2---:R-:W-:Y:S02]  /*3a20*/  IMAD.WIDE R12, R5, R4, c[0x0][0x170] ;  /* 0x00005c00050c7625 */ /* 0x004fe400078e0204 */
[----:B------:R1:W-:Y:S04]  /*3a30*/  @P3 STG.E.128 [R10.64], R32 ;  /* 0x000000200a003986 */ /* 0x0003e8000c101d0e */
[----:B------:R1:W-:Y:S04]  /*3a40*/  @P2 STG.E.128 [R12.64], R56 ;  /* 0x000000380c002986 */ /* 0x0003e8000c101d0e */
[----:B------:R1:W-:Y:S01]  /*3a50*/  @P1 STG.E.128 [R14.64], R60 ;  /* 0x0000003c0e001986 */ /* 0x0003e2000c101d0e */
[----:B------:R-:W-:Y:S05]  /*3a60*/  @!P0 EXIT ;  /* 0x000000000000894d */ /* 0x000fea0003800000 */
[----:B-1----:R-:W1:Y:S01]  /*3a70*/  LDS.128 R8, [R0+0x7000] ;  /* 0x0070000000087984 */ /* 0x002e620000000c00 */
[----:B------:R-:W-:-:S05]  /*3a80*/  IADD3 R5, R147, 0x2e8000, RZ ;  /* 0x002e800093057810 */ /* 0x000fca0007ffe0ff */
[----:B------:R-:W-:-:S05]  /*3a90*/  IMAD.WIDE R4, R5, R4, c[0x0][0x170] ;  /* 0x00005c0005047625 */ /* 0x000fca00078e0204 */
[----:B-1----:R-:W-:Y:S01]  /*3aa0*/  STG.E.128 [R4.64], R8 ;  /* 0x0000000804007986 */ /* 0x002fe2000c101d0e */
[----:B------:R-:W-:Y:S05]  /*3ab0*/  EXIT ;  /* 0x000000000000794d */ /* 0x000fea0003800000 */
.L_x_1:
[----:B------:R-:W-:-:S00]  /*3ac0*/  BRA `(.L_x_1) ;  /* 0xfffffff000007947 */ /* 0x000fc0000383ffff */
[----:B------:R-:W-:-:S00]  /*3ad0*/  NOP ;  /* 0x0000000000007918 */ /* 0x000fc00000000000 */
        /* <DEDUP_REMOVED lines=10> */
.L_x_2:


//--------------------- .nv.shared.triton_mm      --------------------------
	.section	.nv.shared.triton_mm,"aw",@nobits
	.sectionflags	@""
	.align	16
